	.headerflags	@"EF_CUDA_TEXMODE_UNIFIED EF_CUDA_64BIT_ADDRESS EF_CUDA_ACCELERATORS EF_CUDA_SM90 EF_CUDA_VIRTUAL_SM(EF_CUDA_SM90)"
	.elftype	@"ET_EXEC"


//--------------------- .nv.info                  --------------------------
	.section	.nv.info,"",@"SHT_CUDA_INFO"
	.align	4


	//----- nvinfo : EIATTR_REGCOUNT
	.align		4
        /*0000*/ 	.byte	0x04, 0x2f
        /*0002*/ 	.short	(.L_1 - .L_0)
	.align		4
.L_0:
        /*0004*/ 	.word	index@(triton_mm)
        /*0008*/ 	.word	0x000000a8


	//----- nvinfo : EIATTR_MIN_STACK_SIZE
	.align		4
.L_1:
        /*000c*/ 	.byte	0x04, 0x12
        /*000e*/ 	.short	(.L_3 - .L_2)
	.align		4
.L_2:
        /*0010*/ 	.word	index@(triton_mm)
        /*0014*/ 	.word	0x00000000


	//----- nvinfo : EIATTR_FRAME_SIZE
	.align		4
.L_3:
        /*0018*/ 	.byte	0x04, 0x11
        /*001a*/ 	.short	(.L_5 - .L_4)
	.align		4
.L_4:
        /*001c*/ 	.word	index@(triton_mm)
        /*0020*/ 	.word	0x00000000


	//----- nvinfo : EIATTR_MIN_STACK_SIZE
	.align		4
.L_5:
        /*0024*/ 	.byte	0x04, 0x12
        /*0026*/ 	.short	(.L_7 - .L_6)
	.align		4
.L_6:
        /*0028*/ 	.word	index@(triton_mm)
        /*002c*/ 	.word	0x00000000
.L_7:


//--------------------- .nv.info.triton_mm        --------------------------
	.section	.nv.info.triton_mm,"",@"SHT_CUDA_INFO"
	.sectionflags	@""
	.align	4


	//----- nvinfo : EIATTR_CUDA_API_VERSION
	.align		4
        /*0000*/ 	.byte	0x04, 0x37
        /*0002*/ 	.short	(.L_9 - .L_8)
.L_8:
        /*0004*/ 	.word	0x0000007c


	//----- nvinfo : EIATTR_KPARAM_INFO
	.align		4
.L_9:
        /*0008*/ 	.byte	0x04, 0x17
        /*000a*/ 	.short	(.L_11 - .L_10)
.L_10:
        /*000c*/ 	.word	0x00000000
        /*0010*/ 	.short	0x0004
        /*0012*/ 	.short	0x001c
        /*0014*/ 	.byte	0x00, 0xf0, 0x11, 0x00


	//----- nvinfo : EIATTR_KPARAM_INFO
	.align		4
.L_11:
        /*0018*/ 	.byte	0x04, 0x17
        /*001a*/ 	.short	(.L_13 - .L_12)
.L_12:
        /*001c*/ 	.word	0x00000000
        /*0020*/ 	.short	0x0003
        /*0022*/ 	.short	0x0018
        /*0024*/ 	.byte	0x00, 0xf0, 0x11, 0x00


	//----- nvinfo : EIATTR_KPARAM_INFO
	.align		4
.L_13:
        /*0028*/ 	.byte	0x04, 0x17
        /*002a*/ 	.short	(.L_15 - .L_14)
.L_14:
        /*002c*/ 	.word	0x00000000
        /*0030*/ 	.short	0x0002
        /*0032*/ 	.short	0x0010
        /*0034*/ 	.byte	0x00, 0xf0, 0x21, 0x00


	//----- nvinfo : EIATTR_KPARAM_INFO
	.align		4
.L_15:
        /*0038*/ 	.byte	0x04, 0x17
        /*003a*/ 	.short	(.L_17 - .L_16)
.L_16:
        /*003c*/ 	.word	0x00000000
        /*0040*/ 	.short	0x0001
        /*0042*/ 	.short	0x0008
        /*0044*/ 	.byte	0x00, 0xf0, 0x21, 0x00


	//----- nvinfo : EIATTR_KPARAM_INFO
	.align		4
.L_17:
        /*0048*/ 	.byte	0x04, 0x17
        /*004a*/ 	.short	(.L_19 - .L_18)
.L_18:
        /*004c*/ 	.word	0x00000000
        /*0050*/ 	.short	0x0000
        /*0052*/ 	.short	0x0000
        /*0054*/ 	.byte	0x00, 0xf0, 0x21, 0x00


	//----- nvinfo : EIATTR_SPARSE_MMA_MASK
	.align		4
.L_19:
        /*0058*/ 	.byte	0x03, 0x50
        /*005a*/ 	.short	0x0000


	//----- nvinfo : EIATTR_MAXREG_COUNT
	.align		4
        /*005c*/ 	.byte	0x03, 0x1b
        /*005e*/ 	.short	0x00ff


	//----- nvinfo : EIATTR_COOP_GROUP_MASK_REGIDS
	.align		4
        /*0060*/ 	.byte	0x04, 0x29
        /*0062*/ 	.short	(.L_21 - .L_20)


	//   ....[0]....
.L_20:
        /*0064*/ 	.word	0xffffffff


	//----- nvinfo : EIATTR_COOP_GROUP_INSTR_OFFSETS
	.align		4
.L_21:
        /*0068*/ 	.byte	0x04, 0x28
        /*006a*/ 	.short	(.L_23 - .L_22)


	//   ....[0]....
.L_22:
        /*006c*/ 	.word	0x00001200


	//----- nvinfo : EIATTR_EXIT_INSTR_OFFSETS
	.align		4
.L_23:
        /*0070*/ 	.byte	0x04, 0x1c
        /*0072*/ 	.short	(.L_25 - .L_24)


	//   ....[0]....
.L_24:
        /*0074*/ 	.word	0x00000050


	//   ....[1]....
        /*0078*/ 	.word	0x00002690


	//   ....[2]....
        /*007c*/ 	.word	0x000026e0


	//----- nvinfo : EIATTR_MAX_THREADS
	.align		4
.L_25:
        /*0080*/ 	.byte	0x04, 0x05
        /*0082*/ 	.short	(.L_27 - .L_26)
.L_26:
        /*0084*/ 	.word	0x00000080
        /*0088*/ 	.word	0x00000001
        /*008c*/ 	.word	0x00000001


	//----- nvinfo : EIATTR_CBANK_PARAM_SIZE
	.align		4
.L_27:
        /*0090*/ 	.byte	0x03, 0x19
        /*0092*/ 	.short	0x0020


	//----- nvinfo : EIATTR_PARAM_CBANK
	.align		4
        /*0094*/ 	.byte	0x04, 0x0a
        /*0096*/ 	.short	(.L_29 - .L_28)
	.align		4
.L_28:
        /*0098*/ 	.word	index@(.nv.constant0.triton_mm)
        /*009c*/ 	.short	0x0210
        /*009e*/ 	.short	0x0020


	//----- nvinfo : EIATTR_SW_WAR
	.align		4
.L_29:
        /*00a0*/ 	.byte	0x04, 0x36
        /*00a2*/ 	.short	(.L_31 - .L_30)
.L_30:
        /*00a4*/ 	.word	0x00000008
.L_31:


//--------------------- .nv.callgraph             --------------------------
	.section	.nv.callgraph,"",@"SHT_CUDA_CALLGRAPH"
	.align	4
	.sectionentsize	8
	.align		4
        /*0000*/ 	.word	0x00000000
	.align		4
        /*0004*/ 	.word	0xffffffff
	.align		4
        /*0008*/ 	.word	0x00000000
	.align		4
        /*000c*/ 	.word	0xfffffffe
	.align		4
        /*0010*/ 	.word	0x00000000
	.align		4
        /*0014*/ 	.word	0xfffffffd
	.align		4
        /*0018*/ 	.word	0x00000000
	.align		4
        /*001c*/ 	.word	0xfffffffc


//--------------------- .text.triton_mm           --------------------------
	.section	.text.triton_mm,"ax",@progbits
	.sectionflags	@"SHF_BARRIERS=1"
	.align	128
        .global         triton_mm
        .type           triton_mm,@function
        .size           triton_mm,(.L_x_2 - triton_mm)
        .other          triton_mm,@"STO_CUDA_ENTRY STV_DEFAULT"
triton_mm:
.text.triton_mm:
[----:B------:R-:W1:Y:S02]  /*0000*/  LDC R1, c[0x0][0x28] ;  /* 0x00000a00ff017b82 */ /* 0x000e640000000800 */
[----:B------:R-:W2:Y:S02]  /*0010*/  LDC.64 R2, c[0x0][0x228] ;  /* 0x00008a00ff027b82 */ /* 0x000ea40000000a00 */
[----:B--2---:R-:W-:-:S04]  /*0020*/  IMAD.IADD R0, R3, 0x1, R2 ;  /* 0x0000000103007824 */ /* 0x004fc800078e0202 */
[----:B------:R-:W-:-:S05]  /*0030*/  IMAD R2, R0, 0x3000, RZ ;  /* 0x0000300000027824 */ /* 0x000fca00078e02ff */
[----:B------:R-:W-:-:S13]  /*0040*/  ISETP.NE.AND P0, PT, R2, RZ, PT ;  /* 0x000000ff0200720c */ /* 0x000fda0003f05270 */
[----:B------:R-:W-:Y:S05]  /*0050*/  @!P0 EXIT ;  /* 0x000000000000894d */ /* 0x000fea0003800000 */
[----:B------:R-:W2:Y:S01]  /*0060*/  S2R R10, SR_CTAID.X ;  /* 0x00000000000a7919 */ /* 0x000ea20000002500 */
[----:B------:R-:W-:Y:S01]  /*0070*/  VIADD R2, R0, 0x7f ;  /* 0x0000007f00027836 */ /* 0x000fe20000000000 */
[----:B------:R-:W-:Y:S01]  /*0080*/  IABS R21, R0 ;  /* 0x0000000000157213 */ /* 0x000fe20000000000 */
[----:B------:R-:W3:Y:S01]  /*0090*/  S2UR UR18, SR_CgaCtaId ;  /* 0x00000000001279c3 */ /* 0x000ee20000008800 */
[----:B------:R-:W4:Y:S01]  /*00a0*/  S2R R18, SR_TID.X ;  /* 0x0000000000127919 */ /* 0x000f220000002100 */
[----:B------:R-:W-:Y:S01]  /*00b0*/  UMOV UR4, 0x400 ;  /* 0x0000040000047882 */ /* 0x000fe20000000000 */
[----:B------:R-:W-:Y:S01]  /*00c0*/  SHF.R.S32.HI R3, RZ, 0x1f, R2 ;  /* 0x0000001fff037819 */ /* 0x000fe20000011402 */
[----:B------:R-:W5:Y:S01]  /*00d0*/  I2F.RP R9, R21 ;  /* 0x0000001500097306 */ /* 0x000f620000209400 */
[----:B------:R-:W-:Y:S01]  /*00e0*/  ULDC.64 UR22, c[0x0][0x208] ;  /* 0x0000820000167ab9 */ /* 0x000fe20000000a00 */
[----:B------:R-:W-:Y:S01]  /*00f0*/  IMAD.MOV.U32 R161, RZ, RZ, -0x20 ;  /* 0xffffffe0ffa17424 */ /* 0x000fe200078e00ff */
[----:B------:R-:W-:Y:S01]  /*0100*/  LEA.HI R3, R3, R2, RZ, 0x7 ;  /* 0x0000000203037211 */ /* 0x000fe200078f38ff */
[----:B------:R-:W4:Y:S01]  /*0110*/  LDC.64 R34, c[0x0][0x218] ;  /* 0x00008600ff227b82 */ /* 0x000f220000000a00 */
[----:B------:R-:W-:-:S02]  /*0120*/  CS2R R88, SRZ ;  /* 0x0000000000587805 */ /* 0x000fc4000001ff00 */
[----:B------:R-:W-:Y:S02]  /*0130*/  CS2R R90, SRZ ;  /* 0x00000000005a7805 */ /* 0x000fe4000001ff00 */
[----:B------:R-:W-:Y:S02]  /*0140*/  CS2R R92, SRZ ;  /* 0x00000000005c7805 */ /* 0x000fe4000001ff00 */
[----:B------:R-:W-:Y:S02]  /*0150*/  CS2R R94, SRZ ;  /* 0x00000000005e7805 */ /* 0x000fe4000001ff00 */
[----:B------:R-:W-:Y:S02]  /*0160*/  CS2R R96, SRZ ;  /* 0x0000000000607805 */ /* 0x000fe4000001ff00 */
[----:B------:R-:W-:Y:S02]  /*0170*/  CS2R R98, SRZ ;  /* 0x0000000000627805 */ /* 0x000fe4000001ff00 */
[----:B------:R-:W-:-:S02]  /*0180*/  CS2R R100, SRZ ;  /* 0x0000000000647805 */ /* 0x000fc4000001ff00 */
[----:B------:R-:W-:Y:S02]  /*0190*/  CS2R R102, SRZ ;  /* 0x0000000000667805 */ /* 0x000fe4000001ff00 */
[----:B------:R-:W-:Y:S02]  /*01a0*/  CS2R R104, SRZ ;  /* 0x0000000000687805 */ /* 0x000fe4000001ff00 */
[----:B------:R-:W-:Y:S01]  /*01b0*/  CS2R R106, SRZ ;  /* 0x00000000006a7805 */ /* 0x000fe2000001ff00 */
[----:B-1---5:R-:W-:Y:S01]  /*01c0*/  MUFU.RCP R9, R9 ;  /* 0x0000000900097308 */ /* 0x022fe20000001000 */
[----:B------:R-:W-:Y:S02]  /*01d0*/  CS2R R108, SRZ ;  /* 0x00000000006c7805 */ /* 0x000fe4000001ff00 */
[----:B------:R-:W-:Y:S02]  /*01e0*/  CS2R R110, SRZ ;  /* 0x00000000006e7805 */ /* 0x000fe4000001ff00 */
[----:B------:R-:W-:-:S02]  /*01f0*/  CS2R R112, SRZ ;  /* 0x0000000000707805 */ /* 0x000fc4000001ff00 */
[----:B------:R-:W-:Y:S01]  /*0200*/  CS2R R114, SRZ ;  /* 0x0000000000727805 */ /* 0x000fe2000001ff00 */
[----:B---3--:R-:W-:Y:S01]  /*0210*/  UPRMT UR18, UR18, 0x654, UR4 ;  /* 0x0000065412127896 */ /* 0x008fe20008000004 */
[----:B------:R-:W-:Y:S02]  /*0220*/  CS2R R116, SRZ ;  /* 0x0000000000747805 */ /* 0x000fe4000001ff00 */
[----:B------:R-:W-:Y:S02]  /*0230*/  CS2R R118, SRZ ;  /* 0x0000000000767805 */ /* 0x000fe4000001ff00 */
[----:B------:R-:W-:Y:S02]  /*0240*/  CS2R R120, SRZ ;  /* 0x0000000000787805 */ /* 0x000fe4000001ff00 */
[----:B------:R-:W-:Y:S01]  /*0250*/  CS2R R122, SRZ ;  /* 0x00000000007a7805 */ /* 0x000fe2000001ff00 */
[C---:B--2---:R-:W-:Y:S01]  /*0260*/  IMAD.HI R4, R10.reuse, 0x2aaaaaab, RZ ;  /* 0x2aaaaaab0a047827 */ /* 0x044fe200078e02ff */
[----:B------:R-:W-:-:S02]  /*0270*/  ISETP.GE.AND P2, PT, R10, RZ, PT ;  /* 0x000000ff0a00720c */ /* 0x000fc40003f46270 */
[----:B------:R-:W-:Y:S02]  /*0280*/  CS2R R124, SRZ ;  /* 0x00000000007c7805 */ /* 0x000fe4000001ff00 */
[----:B------:R-:W-:Y:S02]  /*0290*/  CS2R R126, SRZ ;  /* 0x00000000007e7805 */ /* 0x000fe4000001ff00 */
[----:B----4-:R-:W-:Y:S02]  /*02a0*/  SHF.R.U32.HI R160, RZ, 0x5, R18 ;  /* 0x00000005ffa07819 */ /* 0x010fe40000011612 */
[----:B------:R-:W-:Y:S02]  /*02b0*/  CS2R R128, SRZ ;  /* 0x0000000000807805 */ /* 0x000fe4000001ff00 */
[----:B------:R-:W-:Y:S02]  /*02c0*/  SHF.R.U32.HI R5, RZ, 0x1f, R4 ;  /* 0x0000001fff057819 */ /* 0x000fe40000011604 */
[----:B------:R-:W-:-:S02]  /*02d0*/  CS2R R130, SRZ ;  /* 0x0000000000827805 */ /* 0x000fc4000001ff00 */
[----:B------:R-:W-:Y:S02]  /*02e0*/  CS2R R132, SRZ ;  /* 0x0000000000847805 */ /* 0x000fe4000001ff00 */
[----:B------:R-:W-:Y:S02]  /*02f0*/  CS2R R134, SRZ ;  /* 0x0000000000867805 */ /* 0x000fe4000001ff00 */
[----:B------:R-:W-:Y:S02]  /*0300*/  LEA.HI.SX32 R5, R4, R5, 0x19 ;  /* 0x0000000504057211 */ /* 0x000fe400078fcaff */
[----:B------:R-:W-:Y:S02]  /*0310*/  CS2R R136, SRZ ;  /* 0x0000000000887805 */ /* 0x000fe4000001ff00 */
[----:B------:R-:W-:Y:S02]  /*0320*/  CS2R R138, SRZ ;  /* 0x00000000008a7805 */ /* 0x000fe4000001ff00 */
[----:B------:R-:W-:-:S02]  /*0330*/  CS2R R140, SRZ ;  /* 0x00000000008c7805 */ /* 0x000fc4000001ff00 */
[----:B------:R-:W-:Y:S01]  /*0340*/  CS2R R142, SRZ ;  /* 0x00000000008e7805 */ /* 0x000fe2000001ff00 */
[C---:B------:R-:W-:Y:S01]  /*0350*/  IMAD.SHL.U32 R4, R5.reuse, 0x8, RZ ;  /* 0x0000000805047824 */ /* 0x040fe200078e00ff */
[----:B------:R-:W-:Y:S01]  /*0360*/  CS2R R144, SRZ ;  /* 0x0000000000907805 */ /* 0x000fe2000001ff00 */
[----:B------:R-:W-:Y:S01]  /*0370*/  IMAD R5, R5, -0x300, R10 ;  /* 0xfffffd0005057824 */ /* 0x000fe200078e020a */
[----:B------:R-:W-:Y:S02]  /*0380*/  CS2R R146, SRZ ;  /* 0x0000000000927805 */ /* 0x000fe4000001ff00 */
[----:B------:R-:W-:Y:S02]  /*0390*/  CS2R R148, SRZ ;  /* 0x0000000000947805 */ /* 0x000fe4000001ff00 */
[----:B------:R-:W-:Y:S02]  /*03a0*/  LEA.HI.SX32 R3, R3, -R4, 0x19 ;  /* 0x8000000403037211 */ /* 0x000fe400078fcaff */
[----:B------:R-:W-:-:S02]  /*03b0*/  CS2R R150, SRZ ;  /* 0x0000000000967805 */ /* 0x000fc4000001ff00 */
[----:B------:R-:W-:Y:S02]  /*03c0*/  IABS R12, R5 ;  /* 0x00000005000c7213 */ /* 0x000fe40000000000 */
[----:B------:R-:W-:Y:S02]  /*03d0*/  CS2R R42, SRZ ;  /* 0x00000000002a7805 */ /* 0x000fe4000001ff00 */
[----:B------:R-:W-:Y:S02]  /*03e0*/  VIMNMX R6, R3, 0x8, PT ;  /* 0x0000000803067848 */ /* 0x000fe40003fe0100 */
[----:B------:R-:W-:Y:S02]  /*03f0*/  CS2R R44, SRZ ;  /* 0x00000000002c7805 */ /* 0x000fe4000001ff00 */
[----:B------:R-:W-:Y:S02]  /*0400*/  CS2R R46, SRZ ;  /* 0x00000000002e7805 */ /* 0x000fe4000001ff00 */
[----:B------:R-:W-:-:S02]  /*0410*/  CS2R R48, SRZ ;  /* 0x0000000000307805 */ /* 0x000fc4000001ff00 */
[-C--:B------:R-:W-:Y:S02]  /*0420*/  IABS R11, R6.reuse ;  /* 0x00000006000b7213 */ /* 0x080fe40000000000 */
[----:B------:R-:W-:Y:S02]  /*0430*/  CS2R R50, SRZ ;  /* 0x0000000000327805 */ /* 0x000fe4000001ff00 */
[----:B------:R-:W-:Y:S02]  /*0440*/  LOP3.LUT R5, R5, R6, RZ, 0x3c, !PT ;  /* 0x0000000605057212 */ /* 0x000fe400078e3cff */
[----:B------:R-:W-:Y:S01]  /*0450*/  CS2R R52, SRZ ;  /* 0x0000000000347805 */ /* 0x000fe2000001ff00 */
[----:B------:R-:W1:Y:S01]  /*0460*/  I2F.RP R7, R11 ;  /* 0x0000000b00077306 */ /* 0x000e620000209400 */
[----:B------:R-:W-:Y:S02]  /*0470*/  CS2R R54, SRZ ;  /* 0x0000000000367805 */ /* 0x000fe4000001ff00 */
[----:B------:R-:W-:-:S02]  /*0480*/  ISETP.GE.AND P4, PT, R5, RZ, PT ;  /* 0x000000ff0500720c */ /* 0x000fc40003f86270 */
[----:B------:R-:W-:Y:S02]  /*0490*/  CS2R R56, SRZ ;  /* 0x0000000000387805 */ /* 0x000fe4000001ff00 */
[----:B------:R-:W-:Y:S02]  /*04a0*/  LOP3.LUT R5, RZ, R6, RZ, 0x33, !PT ;  /* 0x00000006ff057212 */ /* 0x000fe400078e33ff */
[----:B------:R-:W-:Y:S02]  /*04b0*/  CS2R R58, SRZ ;  /* 0x00000000003a7805 */ /* 0x000fe4000001ff00 */
[----:B------:R-:W-:Y:S02]  /*04c0*/  CS2R R60, SRZ ;  /* 0x00000000003c7805 */ /* 0x000fe4000001ff00 */
[----:B------:R-:W-:Y:S02]  /*04d0*/  CS2R R62, SRZ ;  /* 0x00000000003e7805 */ /* 0x000fe4000001ff00 */
[----:B------:R-:W-:-:S02]  /*04e0*/  CS2R R64, SRZ ;  /* 0x0000000000407805 */ /* 0x000fc4000001ff00 */
[----:B------:R-:W-:Y:S02]  /*04f0*/  CS2R R66, SRZ ;  /* 0x0000000000427805 */ /* 0x000fe4000001ff00 */
[----:B------:R-:W-:Y:S02]  /*0500*/  CS2R R68, SRZ ;  /* 0x0000000000447805 */ /* 0x000fe4000001ff00 */
[----:B------:R-:W-:Y:S02]  /*0510*/  CS2R R70, SRZ ;  /* 0x0000000000467805 */ /* 0x000fe4000001ff00 */
[----:B------:R-:W-:Y:S02]  /*0520*/  CS2R R72, SRZ ;  /* 0x0000000000487805 */ /* 0x000fe4000001ff00 */
[----:B------:R-:W-:Y:S02]  /*0530*/  CS2R R74, SRZ ;  /* 0x00000000004a7805 */ /* 0x000fe4000001ff00 */
[----:B------:R-:W-:Y:S01]  /*0540*/  CS2R R76, SRZ ;  /* 0x00000000004c7805 */ /* 0x000fe2000001ff00 */
[----:B-1----:R-:W1:Y:S01]  /*0550*/  MUFU.RCP R7, R7 ;  /* 0x0000000700077308 */ /* 0x002e620000001000 */
[----:B------:R-:W-:-:S02]  /*0560*/  CS2R R78, SRZ ;  /* 0x00000000004e7805 */ /* 0x000fc4000001ff00 */
[----:B------:R-:W-:Y:S02]  /*0570*/  CS2R R80, SRZ ;  /* 0x0000000000507805 */ /* 0x000fe4000001ff00 */
[----:B------:R-:W-:Y:S02]  /*0580*/  CS2R R82, SRZ ;  /* 0x0000000000527805 */ /* 0x000fe4000001ff00 */
[----:B------:R-:W-:Y:S02]  /*0590*/  LOP3.LUT R160, R160, 0x7fffffc, RZ, 0xc0, !PT ;  /* 0x07fffffca0a07812 */ /* 0x000fe400078ec0ff */
[----:B------:R-:W-:Y:S02]  /*05a0*/  CS2R R84, SRZ ;  /* 0x0000000000547805 */ /* 0x000fe4000001ff00 */
[----:B------:R-:W-:Y:S01]  /*05b0*/  CS2R R86, SRZ ;  /* 0x0000000000567805 */ /* 0x000fe2000001ff00 */
[----:B------:R-:W-:Y:S01]  /*05c0*/  UMOV UR19, 0x1 ;  /* 0x0000000100137882 */ /* 0x000fe20000000000 */
[----:B------:R-:W-:Y:S01]  /*05d0*/  UMOV UR20, 0xffffffff ;  /* 0xffffffff00147882 */ /* 0x000fe20000000000 */
[----:B------:R-:W-:Y:S01]  /*05e0*/  UMOV UR4, URZ ;  /* 0x0000003f00047c82 */ /* 0x000fe20008000000 */
[----:B------:R-:W-:Y:S01]  /*05f0*/  UMOV UR5, URZ ;  /* 0x0000003f00057c82 */ /* 0x000fe20008000000 */
[----:B-1----:R-:W-:Y:S01]  /*0600*/  VIADD R2, R7, 0xffffffe ;  /* 0x0ffffffe07027836 */ /* 0x002fe20000000000 */
[----:B------:R-:W-:-:S03]  /*0610*/  IABS R7, R10 ;  /* 0x0000000a00077213 */ /* 0x000fc60000000000 */
[----:B------:R1:W2:Y:S02]  /*0620*/  F2I.FTZ.U32.TRUNC.NTZ R3, R2 ;  /* 0x0000000200037305 */ /* 0x0002a4000021f000 */
[----:B-1----:R-:W-:Y:S02]  /*0630*/  IMAD.MOV.U32 R2, RZ, RZ, RZ ;  /* 0x000000ffff027224 */ /* 0x002fe400078e00ff */
[----:B--2---:R-:W-:-:S04]  /*0640*/  IMAD.MOV R8, RZ, RZ, -R3 ;  /* 0x000000ffff087224 */ /* 0x004fc800078e0a03 */
[----:B------:R-:W-:Y:S01]  /*0650*/  IMAD R13, R8, R11, RZ ;  /* 0x0000000b080d7224 */ /* 0x000fe200078e02ff */
[----:B------:R-:W-:-:S03]  /*0660*/  IABS R8, R6 ;  /* 0x0000000600087213 */ /* 0x000fc60000000000 */
[----:B------:R-:W-:-:S04]  /*0670*/  IMAD.HI.U32 R3, R3, R13, R2 ;  /* 0x0000000d03037227 */ /* 0x000fc800078e0002 */
[----:B------:R-:W-:Y:S02]  /*0680*/  IMAD.MOV R13, RZ, RZ, -R8 ;  /* 0x000000ffff0d7224 */ /* 0x000fe400078e0a08 */
[----:B------:R-:W-:-:S04]  /*0690*/  IMAD.HI.U32 R2, R3, R7, RZ ;  /* 0x0000000703027227 */ /* 0x000fc800078e00ff */
[----:B------:R-:W-:Y:S02]  /*06a0*/  IMAD R2, R2, R13, R7 ;  /* 0x0000000d02027224 */ /* 0x000fe400078e0207 */
[----:B------:R-:W-:-:S03]  /*06b0*/  IMAD.HI.U32 R8, R3, R12, RZ ;  /* 0x0000000c03087227 */ /* 0x000fc600078e00ff */
[----:B------:R-:W-:Y:S01]  /*06c0*/  ISETP.GT.U32.AND P0, PT, R11, R2, PT ;  /* 0x000000020b00720c */ /* 0x000fe20003f04070 */
[----:B------:R-:W-:Y:S02]  /*06d0*/  IMAD R7, R8, R13, R12 ;  /* 0x0000000d08077224 */ /* 0x000fe400078e020c */
[----:B------:R-:W-:-:S03]  /*06e0*/  VIADD R3, R9, 0xffffffe ;  /* 0x0ffffffe09037836 */ /* 0x000fc60000000000 */
[----:B------:R-:W-:-:S03]  /*06f0*/  ISETP.GT.U32.AND P3, PT, R11, R7, PT ;  /* 0x000000070b00720c */ /* 0x000fc60003f64070 */
[----:B------:R-:W1:Y:S04]  /*0700*/  F2I.FTZ.U32.TRUNC.NTZ R3, R3 ;  /* 0x0000000300037305 */ /* 0x000e68000021f000 */
[----:B------:R-:W-:-:S05]  /*0710*/  @!P0 IMAD.IADD R2, R2, 0x1, -R11 ;  /* 0x0000000102028824 */ /* 0x000fca00078e0a0b */
[----:B------:R-:W-:Y:S01]  /*0720*/  ISETP.GT.U32.AND P0, PT, R11, R2, PT ;  /* 0x000000020b00720c */ /* 0x000fe20003f04070 */
[----:B------:R-:W-:Y:S02]  /*0730*/  @!P3 IMAD.IADD R7, R7, 0x1, -R11 ;  /* 0x000000010707b824 */ /* 0x000fe400078e0a0b */
[----:B------:R-:W-:Y:S02]  /*0740*/  @!P3 VIADD R8, R8, 0x1 ;  /* 0x000000010808b836 */ /* 0x000fe40000000000 */
[----:B-1----:R-:W-:Y:S01]  /*0750*/  IMAD.MOV R10, RZ, RZ, -R3 ;  /* 0x000000ffff0a7224 */ /* 0x002fe200078e0a03 */
[----:B------:R-:W-:-:S03]  /*0760*/  ISETP.GE.U32.AND P1, PT, R7, R11, PT ;  /* 0x0000000b0700720c */ /* 0x000fc60003f26070 */
[----:B------:R-:W-:-:S04]  /*0770*/  IMAD R9, R10, R21, RZ ;  /* 0x000000150a097224 */ /* 0x000fc800078e02ff */
[----:B------:R-:W-:Y:S01]  /*0780*/  @!P0 IMAD.IADD R2, R2, 0x1, -R11 ;  /* 0x0000000102028824 */ /* 0x000fe200078e0a0b */
[----:B------:R-:W-:-:S03]  /*0790*/  ISETP.NE.AND P0, PT, R6, RZ, PT ;  /* 0x000000ff0600720c */ /* 0x000fc60003f05270 */
[----:B------:R-:W-:Y:S02]  /*07a0*/  @!P2 IMAD.MOV R2, RZ, RZ, -R2 ;  /* 0x000000ffff02a224 */ /* 0x000fe400078e0a02 */
[----:B------:R-:W-:-:S03]  /*07b0*/  @P1 VIADD R8, R8, 0x1 ;  /* 0x0000000108081836 */ /* 0x000fc60000000000 */
[----:B------:R-:W-:Y:S01]  /*07c0*/  SEL R7, R5, R2, !P0 ;  /* 0x0000000205077207 */ /* 0x000fe20004000000 */
[----:B------:R-:W-:Y:S02]  /*07d0*/  IMAD.MOV.U32 R2, RZ, RZ, RZ ;  /* 0x000000ffff027224 */ /* 0x000fe400078e00ff */
[----:B------:R-:W-:Y:S02]  /*07e0*/  @!P4 IMAD.MOV R8, RZ, RZ, -R8 ;  /* 0x000000ffff08c224 */ /* 0x000fe400078e0a08 */
[----:B------:R-:W-:Y:S01]  /*07f0*/  IMAD.HI.U32 R6, R3, R9, R2 ;  /* 0x0000000903067227 */ /* 0x000fe200078e0002 */
[--C-:B------:R-:W-:Y:S02]  /*0800*/  SHF.R.U32.HI R9, RZ, 0x2, R18.reuse ;  /* 0x00000002ff097819 */ /* 0x100fe40000011612 */
[----:B------:R-:W-:Y:S01]  /*0810*/  SHF.R.U32.HI R3, RZ, 0x4, R18 ;  /* 0x00000004ff037819 */ /* 0x000fe20000011612 */
[----:B------:R-:W-:Y:S01]  /*0820*/  IMAD.IADD R2, R4, 0x1, R7 ;  /* 0x0000000104027824 */ /* 0x000fe200078e0207 */
[----:B------:R-:W-:-:S02]  /*0830*/  IABS R4, R0 ;  /* 0x0000000000047213 */ /* 0x000fc40000000000 */
[----:B------:R-:W-:Y:S01]  /*0840*/  SGXT.U32 R9, R9, 0x5 ;  /* 0x000000050909781a */ /* 0x000fe20000000000 */
[----:B------:R-:W-:Y:S01]  /*0850*/  IMAD.SHL.U32 R2, R2, 0x80, RZ ;  /* 0x0000008002027824 */ /* 0x000fe200078e00ff */
[----:B------:R-:W-:Y:S01]  /*0860*/  SGXT.U32 R3, R3, 0x3 ;  /* 0x000000030303781a */ /* 0x000fe20000000000 */
[----:B------:R-:W-:Y:S01]  /*0870*/  IMAD.MOV R13, RZ, RZ, -R4 ;  /* 0x000000ffff0d7224 */ /* 0x000fe200078e0a04 */
[----:B------:R-:W-:Y:S02]  /*0880*/  SEL R5, R5, R8, !P0 ;  /* 0x0000000805057207 */ /* 0x000fe40004000000 */
[C---:B------:R-:W-:Y:S02]  /*0890*/  LOP3.LUT R4, R2.reuse, R9, RZ, 0xfc, !PT ;  /* 0x0000000902047212 */ /* 0x040fe400078efcff */
[----:B------:R-:W-:Y:S01]  /*08a0*/  LOP3.LUT R3, R2, R3, RZ, 0xfc, !PT ;  /* 0x0000000302037212 */ /* 0x000fe200078efcff */
[----:B------:R-:W-:Y:S01]  /*08b0*/  IMAD.SHL.U32 R5, R5, 0x80, RZ ;  /* 0x0000008005057824 */ /* 0x000fe200078e00ff */
[----:B------:R-:W-:-:S02]  /*08c0*/  IABS R11, R4 ;  /* 0x00000004000b7213 */ /* 0x000fc40000000000 */
[----:B------:R-:W-:Y:S02]  /*08d0*/  LOP3.LUT R7, R2, 0x20, R9, 0xfe, !PT ;  /* 0x0000002002077812 */ /* 0x000fe400078efe09 */
[----:B------:R-:W-:Y:S02]  /*08e0*/  LOP3.LUT R8, R2, 0x40, R9, 0xfe, !PT ;  /* 0x0000004002087812 */ /* 0x000fe400078efe09 */
[----:B------:R-:W-:Y:S01]  /*08f0*/  LOP3.LUT R23, R2, 0x60, R9, 0xfe, !PT ;  /* 0x0000006002177812 */ /* 0x000fe200078efe09 */
[----:B------:R-:W-:Y:S01]  /*0900*/  IMAD.HI.U32 R2, R6, R11, RZ ;  /* 0x0000000b06027227 */ /* 0x000fe200078e00ff */
[----:B------:R-:W-:Y:S02]  /*0910*/  IABS R15, R7 ;  /* 0x00000007000f7213 */ /* 0x000fe40000000000 */
[----:B------:R-:W-:Y:S02]  /*0920*/  ISETP.GE.AND P1, PT, R8, RZ, PT ;  /* 0x000000ff0800720c */ /* 0x000fe40003f26270 */
[----:B------:R-:W-:Y:S01]  /*0930*/  IABS R12, R8 ;  /* 0x00000008000c7213 */ /* 0x000fe20000000000 */
[----:B------:R-:W-:Y:S01]  /*0940*/  IMAD R8, R2, R13, R11 ;  /* 0x0000000d02087224 */ /* 0x000fe200078e020b */
[----:B------:R-:W-:Y:S01]  /*0950*/  IABS R17, R23 ;  /* 0x0000001700117213 */ /* 0x000fe20000000000 */
[----:B------:R-:W-:Y:S01]  /*0960*/  IMAD.SHL.U32 R11, R18, 0x8, RZ ;  /* 0x00000008120b7824 */ /* 0x000fe200078e00ff */
[----:B------:R-:W-:Y:S01]  /*0970*/  ISETP.GE.AND P0, PT, R4, RZ, PT ;  /* 0x000000ff0400720c */ /* 0x000fe20003f06270 */
[----:B------:R-:W-:Y:S01]  /*0980*/  IMAD.HI.U32 R4, R6, R15, RZ ;  /* 0x0000000f06047227 */ /* 0x000fe200078e00ff */
[----:B------:R-:W-:-:S02]  /*0990*/  ISETP.GE.AND P2, PT, R7, RZ, PT ;  /* 0x000000ff0700720c */ /* 0x000fc40003f46270 */
[----:B------:R-:W-:Y:S01]  /*09a0*/  ISETP.GT.U32.AND P6, PT, R21, R8, PT ;  /* 0x000000081500720c */ /* 0x000fe20003fc4070 */
[C---:B------:R-:W-:Y:S01]  /*09b0*/  IMAD.HI.U32 R7, R6.reuse, R12, RZ ;  /* 0x0000000c06077227 */ /* 0x040fe200078e00ff */
[----:B------:R-:W-:Y:S02]  /*09c0*/  LOP3.LUT R27, R5, 0x20, R9, 0xfe, !PT ;  /* 0x00000020051b7812 */ /* 0x000fe400078efe09 */
[----:B------:R-:W-:Y:S01]  /*09d0*/  LOP3.LUT R2, R9, 0x20, RZ, 0xfc, !PT ;  /* 0x0000002009027812 */ /* 0x000fe200078efcff */
[----:B------:R-:W-:Y:S01]  /*09e0*/  IMAD.HI.U32 R6, R6, R17, RZ ;  /* 0x0000001106067227 */ /* 0x000fe200078e00ff */
[----:B------:R-:W-:Y:S02]  /*09f0*/  LOP3.LUT R25, R5, R9, RZ, 0xfc, !PT ;  /* 0x0000000905197212 */ /* 0x000fe400078efcff */
[----:B------:R-:W-:Y:S01]  /*0a00*/  LOP3.LUT R29, R5, 0x40, R9, 0xfe, !PT ;  /* 0x00000040051d7812 */ /* 0x000fe200078efe09 */
[-C--:B------:R-:W-:Y:S01]  /*0a10*/  IMAD R10, R4, R13.reuse, R15 ;  /* 0x0000000d040a7224 */ /* 0x080fe200078e020f */
[----:B------:R-:W-:Y:S01]  /*0a20*/  LOP3.LUT R4, R9, 0x40, RZ, 0xfc, !PT ;  /* 0x0000004009047812 */ /* 0x000fe200078efcff */
[-C--:B------:R-:W-:Y:S01]  /*0a30*/  IMAD R12, R7, R13.reuse, R12 ;  /* 0x0000000d070c7224 */ /* 0x080fe200078e020c */
[----:B------:R-:W-:Y:S01]  /*0a40*/  LOP3.LUT R7, R11, 0x18, R18, 0x48, !PT ;  /* 0x000000180b077812 */ /* 0x000fe200078e4812 */
[----:B------:R-:W-:Y:S01]  /*0a50*/  IMAD R13, R6, R13, R17 ;  /* 0x0000000d060d7224 */ /* 0x000fe200078e0211 */
[C---:B------:R-:W-:Y:S01]  /*0a60*/  ISETP.GT.U32.AND P3, PT, R21.reuse, R10, PT ;  /* 0x0000000a1500720c */ /* 0x040fe20003f64070 */
[----:B------:R-:W-:Y:S01]  /*0a70*/  @!P6 IMAD.IADD R8, R8, 0x1, -R21 ;  /* 0x000000010808e824 */ /* 0x000fe200078e0a15 */
[----:B------:R-:W-:Y:S01]  /*0a80*/  ISETP.GT.U32.AND P4, PT, R21, R12, PT ;  /* 0x0000000c1500720c */ /* 0x000fe20003f84070 */
[----:B------:R-:W-:Y:S01]  /*0a90*/  IMAD.HI R15, R27, 0x2aaaaaab, RZ ;  /* 0x2aaaaaab1b0f7827 */ /* 0x000fe200078e02ff */
[----:B------:R-:W-:-:S02]  /*0aa0*/  ISETP.GT.U32.AND P5, PT, R21, R13, PT ;  /* 0x0000000d1500720c */ /* 0x000fc40003fa4070 */
[----:B------:R-:W-:Y:S01]  /*0ab0*/  ISETP.GT.U32.AND P6, PT, R21, R8, PT ;  /* 0x000000081500720c */ /* 0x000fe20003fc4070 */
[----:B------:R-:W-:Y:S01]  /*0ac0*/  IMAD R2, R2, 0x20, R7 ;  /* 0x0000002002027824 */ /* 0x000fe200078e0207 */
[----:B------:R-:W-:Y:S01]  /*0ad0*/  SHF.R.U32.HI R16, RZ, 0x1f, R15 ;  /* 0x0000001fff107819 */ /* 0x000fe2000001160f */
[----:B------:R-:W-:Y:S01]  /*0ae0*/  IMAD R4, R4, 0x20, R7 ;  /* 0x0000002004047824 */ /* 0x000fe200078e0207 */
[----:B------:R-:W-:Y:S01]  /*0af0*/  LOP3.LUT R6, R9, 0x60, RZ, 0xfc, !PT ;  /* 0x0000006009067812 */ /* 0x000fe200078efcff */
[----:B------:R-:W-:Y:S01]  /*0b00*/  IMAD.HI R17, R29, 0x2aaaaaab, RZ ;  /* 0x2aaaaaab1d117827 */ /* 0x000fe200078e02ff */
[----:B------:R-:W-:Y:S02]  /*0b10*/  LEA.HI R16, R15, R16, RZ, 0x15 ;  /* 0x000000100f107211 */ /* 0x000fe400078fa8ff */
[----:B------:R-:W-:Y:S01]  /*0b20*/  LOP3.LUT R31, R5, 0x60, R9, 0xfe, !PT ;  /* 0x00000060051f7812 */ /* 0x000fe200078efe09 */
[----:B------:R-:W-:Y:S01]  /*0b30*/  @!P3 IMAD.IADD R10, R10, 0x1, -R21 ;  /* 0x000000010a0ab824 */ /* 0x000fe200078e0a15 */
[----:B------:R-:W-:Y:S01]  /*0b40*/  SHF.R.U32.HI R20, RZ, 0x1f, R17 ;  /* 0x0000001fff147819 */ /* 0x000fe20000011611 */
[--C-:B------:R-:W-:Y:S01]  /*0b50*/  @!P4 IMAD.IADD R12, R12, 0x1, -R21.reuse ;  /* 0x000000010c0cc824 */ /* 0x100fe200078e0a15 */
[----:B------:R-:W-:Y:S01]  /*0b60*/  LOP3.LUT R11, R11, 0x18, RZ, 0xc0, !PT ;  /* 0x000000180b0b7812 */ /* 0x000fe200078ec0ff */
[----:B------:R-:W-:Y:S01]  /*0b70*/  @!P5 IMAD.IADD R13, R13, 0x1, -R21 ;  /* 0x000000010d0dd824 */ /* 0x000fe200078e0a15 */
[C---:B------:R-:W-:Y:S01]  /*0b80*/  ISETP.GT.U32.AND P5, PT, R21.reuse, R10, PT ;  /* 0x0000000a1500720c */ /* 0x040fe20003fa4070 */
[----:B------:R-:W-:Y:S01]  /*0b90*/  IMAD R6, R6, 0x20, R7 ;  /* 0x0000002006067824 */ /* 0x000fe200078e0207 */
[C---:B------:R-:W-:Y:S01]  /*0ba0*/  ISETP.GT.U32.AND P4, PT, R21.reuse, R12, PT ;  /* 0x0000000c1500720c */ /* 0x040fe20003f84070 */
[----:B------:R-:W-:Y:S01]  /*0bb0*/  @!P6 IMAD.IADD R8, R8, 0x1, -R21 ;  /* 0x000000010808e824 */ /* 0x000fe200078e0a15 */
[----:B------:R-:W-:Y:S01]  /*0bc0*/  ISETP.GT.U32.AND P3, PT, R21, R13, PT ;  /* 0x0000000d1500720c */ /* 0x000fe20003f64070 */
[----:B------:R-:W-:Y:S01]  /*0bd0*/  IMAD R16, R16, -0x3000, R27 ;  /* 0xffffd00010107824 */ /* 0x000fe200078e021b */
[----:B------:R-:W-:Y:S01]  /*0be0*/  ISETP.GE.AND P6, PT, R23, RZ, PT ;  /* 0x000000ff1700720c */ /* 0x000fe20003fc6270 */
[----:B------:R-:W-:Y:S01]  /*0bf0*/  IMAD R7, R9, 0x20, R7 ;  /* 0x0000002009077824 */ /* 0x000fe200078e0207 */
[----:B------:R-:W1:Y:S01]  /*0c00*/  LDC.64 R26, c[0x0][0x210] ;  /* 0x00008400ff1a7b82 */ /* 0x000e620000000a00 */
[----:B------:R-:W-:Y:S01]  /*0c10*/  IMAD.HI R9, R25, 0x2aaaaaab, RZ ;  /* 0x2aaaaaab19097827 */ /* 0x000fe200078e02ff */
[----:B------:R-:W-:-:S02]  /*0c20*/  LEA.HI R20, R17, R20, RZ, 0x15 ;  /* 0x0000001411147211 */ /* 0x000fc400078fa8ff */
[----:B------:R-:W-:Y:S01]  /*0c30*/  LEA R37, R2, UR18, 0x1 ;  /* 0x0000001202257c11 */ /* 0x000fe2000f8e08ff */
[----:B------:R-:W-:Y:S01]  /*0c40*/  IMAD.HI R19, R31, 0x2aaaaaab, RZ ;  /* 0x2aaaaaab1f137827 */ /* 0x000fe200078e02ff */
[----:B------:R-:W-:Y:S02]  /*0c50*/  SHF.R.U32.HI R14, RZ, 0x1f, R9 ;  /* 0x0000001fff0e7819 */ /* 0x000fe40000011609 */
[----:B------:R-:W-:Y:S01]  /*0c60*/  LEA R39, R4, UR18, 0x1 ;  /* 0x0000001204277c11 */ /* 0x000fe2000f8e08ff */
[----:B------:R-:W-:Y:S01]  /*0c70*/  @!P5 IMAD.IADD R10, R10, 0x1, -R21 ;  /* 0x000000010a0ad824 */ /* 0x000fe200078e0a15 */
[----:B------:R-:W-:Y:S01]  /*0c80*/  SHF.R.U32.HI R22, RZ, 0x1f, R19 ;  /* 0x0000001fff167819 */ /* 0x000fe20000011613 */
[--C-:B------:R-:W-:Y:S01]  /*0c90*/  @!P4 IMAD.IADD R12, R12, 0x1, -R21.reuse ;  /* 0x000000010c0cc824 */ /* 0x100fe200078e0a15 */
[----:B------:R-:W-:Y:S01]  /*0ca0*/  LEA.HI R14, R9, R14, RZ, 0x15 ;  /* 0x0000000e090e7211 */ /* 0x000fe200078fa8ff */
[----:B------:R-:W-:Y:S01]  /*0cb0*/  @!P3 IMAD.IADD R13, R13, 0x1, -R21 ;  /* 0x000000010d0db824 */ /* 0x000fe200078e0a15 */
[----:B------:R-:W-:Y:S01]  /*0cc0*/  ISETP.NE.AND P3, PT, R0, RZ, PT ;  /* 0x000000ff0000720c */ /* 0x000fe20003f65270 */
[----:B------:R-:W-:Y:S01]  /*0cd0*/  @!P0 IMAD.MOV R8, RZ, RZ, -R8 ;  /* 0x000000ffff088224 */ /* 0x000fe200078e0a08 */
[----:B------:R-:W-:Y:S01]  /*0ce0*/  LOP3.LUT R9, RZ, R0, RZ, 0x33, !PT ;  /* 0x00000000ff097212 */ /* 0x000fe200078e33ff */
[----:B------:R-:W-:Y:S01]  /*0cf0*/  @!P2 IMAD.MOV R10, RZ, RZ, -R10 ;  /* 0x000000ffff0aa224 */ /* 0x000fe200078e0a0a */
[----:B------:R-:W-:Y:S01]  /*0d00*/  LEA.HI R22, R19, R22, RZ, 0x15 ;  /* 0x0000001613167211 */ /* 0x000fe200078fa8ff */
[----:B------:R-:W-:Y:S01]  /*0d10*/  @!P1 IMAD.MOV R12, RZ, RZ, -R12 ;  /* 0x000000ffff0c9224 */ /* 0x000fe200078e0a0c */
[C---:B------:R-:W-:Y:S01]  /*0d20*/  SEL R24, R9.reuse, R8, !P3 ;  /* 0x0000000809187207 */ /* 0x040fe20005800000 */
[----:B------:R-:W-:Y:S01]  /*0d30*/  @!P6 IMAD.MOV R13, RZ, RZ, -R13 ;  /* 0x000000ffff0de224 */ /* 0x000fe200078e0a0d */
[C---:B------:R-:W-:Y:S01]  /*0d40*/  SEL R10, R9.reuse, R10, !P3 ;  /* 0x0000000a090a7207 */ /* 0x040fe20005800000 */
[----:B------:R-:W-:Y:S01]  /*0d50*/  IMAD R14, R14, -0x3000, R25 ;  /* 0xffffd0000e0e7824 */ /* 0x000fe200078e0219 */
[C---:B------:R-:W-:Y:S01]  /*0d60*/  SEL R12, R9.reuse, R12, !P3 ;  /* 0x0000000c090c7207 */ /* 0x040fe20005800000 */
[----:B------:R-:W-:Y:S01]  /*0d70*/  IMAD R20, R20, -0x3000, R29 ;  /* 0xffffd00014147824 */ /* 0x000fe200078e021d */
[----:B------:R-:W-:Y:S01]  /*0d80*/  SEL R8, R9, R13, !P3 ;  /* 0x0000000d09087207 */ /* 0x000fe20005800000 */
[----:B------:R-:W-:Y:S01]  /*0d90*/  IMAD R22, R22, -0x3000, R31 ;  /* 0xffffd00016167824 */ /* 0x000fe200078e021f */
[----:B------:R-:W-:Y:S01]  /*0da0*/  LEA R19, R7, UR18, 0x1 ;  /* 0x0000001207137c11 */ /* 0x000fe2000f8e08ff */
[--C-:B------:R-:W-:Y:S01]  /*0db0*/  IMAD R21, R24, 0xc00, R11.reuse ;  /* 0x00000c0018157824 */ /* 0x100fe200078e020b */
[----:B------:R-:W-:Y:S01]  /*0dc0*/  LEA R41, R6, UR18, 0x1 ;  /* 0x0000001206297c11 */ /* 0x000fe2000f8e08ff */
[----:B------:R-:W-:-:S02]  /*0dd0*/  IMAD R23, R10, 0xc00, R11 ;  /* 0x00000c000a177824 */ /* 0x000fc400078e020b */
[--C-:B------:R-:W-:Y:S02]  /*0de0*/  IMAD R29, R14, 0xc00, R11.reuse ;  /* 0x00000c000e1d7824 */ /* 0x100fe400078e020b */
[--C-:B------:R-:W-:Y:S02]  /*0df0*/  IMAD R31, R16, 0xc00, R11.reuse ;  /* 0x00000c00101f7824 */ /* 0x100fe400078e020b */
[--C-:B------:R-:W-:Y:S02]  /*0e00*/  IMAD R33, R20, 0xc00, R11.reuse ;  /* 0x00000c0014217824 */ /* 0x100fe400078e020b */
[--C-:B------:R-:W-:Y:S02]  /*0e10*/  IMAD R9, R22, 0xc00, R11.reuse ;  /* 0x00000c0016097824 */ /* 0x100fe400078e020b */
[--C-:B------:R-:W-:Y:S02]  /*0e20*/  IMAD R25, R12, 0xc00, R11.reuse ;  /* 0x00000c000c197824 */ /* 0x100fe400078e020b */
[----:B------:R-:W-:-:S02]  /*0e30*/  IMAD R11, R8, 0xc00, R11 ;  /* 0x00000c00080b7824 */ /* 0x000fc400078e020b */
[----:B-1----:R-:W-:-:S04]  /*0e40*/  IMAD.WIDE R20, R21, 0x2, R26 ;  /* 0x0000000215147825 */ /* 0x002fc800078e021a */
[--C-:B------:R-:W-:Y:S01]  /*0e50*/  IMAD.WIDE R22, R23, 0x2, R26.reuse ;  /* 0x0000000217167825 */ /* 0x100fe200078e021a */
[----:B------:R-:W-:Y:S01]  /*0e60*/  @!PT LDS RZ, [RZ] ;  /* 0x00000000fffff984 */ /* 0x000fe20000000800 */
[----:B------:R-:W-:Y:S01]  /*0e70*/  @!PT LDS RZ, [RZ] ;  /* 0x00000000fffff984 */ /* 0x000fe20000000800 */
[----:B------:R-:W-:Y:S01]  /*0e80*/  @!PT LDS RZ, [RZ] ;  /* 0x00000000fffff984 */ /* 0x000fe20000000800 */
[----:B------:R-:W-:Y:S01]  /*0e90*/  LDGSTS.E.BYPASS.128 [R19], desc[UR22][R20.64] ;  /* 0x0000000014137fae */ /* 0x000fe2000b901c56 */
[----:B------:R-:W-:Y:S02]  /*0ea0*/  IADD3 R8, P0, R20, 0x80, RZ ;  /* 0x0000008014087810 */ /* 0x000fe40007f1e0ff */
[--C-:B------:R-:W-:Y:S01]  /*0eb0*/  IMAD.WIDE R24, R25, 0x2, R26.reuse ;  /* 0x0000000219187825 */ /* 0x100fe200078e021a */
[----:B------:R-:W-:Y:S03]  /*0ec0*/  LDGSTS.E.BYPASS.128 [R37], desc[UR22][R22.64] ;  /* 0x0000000016257fae */ /* 0x000fe6000b901c56 */
[----:B------:R-:W-:Y:S01]  /*0ed0*/  IMAD.WIDE R26, R11, 0x2, R26 ;  /* 0x000000020b1a7825 */ /* 0x000fe200078e021a */
[----:B------:R-:W-:Y:S03]  /*0ee0*/  LDGSTS.E.BYPASS.128 [R39], desc[UR22][R24.64] ;  /* 0x0000000018277fae */ /* 0x000fe6000b901c56 */
[--C-:B------:R-:W-:Y:S01]  /*0ef0*/  IMAD.WIDE R28, R29, 0x2, R34.reuse ;  /* 0x000000021d1c7825 */ /* 0x100fe200078e0222 */
[----:B------:R-:W-:Y:S03]  /*0f00*/  LDGSTS.E.BYPASS.128 [R41], desc[UR22][R26.64] ;  /* 0x000000001a297fae */ /* 0x000fe6000b901c56 */
[--C-:B------:R-:W-:Y:S01]  /*0f10*/  IMAD.WIDE R30, R31, 0x2, R34.reuse ;  /* 0x000000021f1e7825 */ /* 0x100fe200078e0222 */
[----:B------:R-:W0:Y:S03]  /*0f20*/  LDGDEPBAR ;  /* 0x00000000000079af */ /* 0x000e260000000000 */
[----:B------:R-:W-:Y:S01]  /*0f30*/  IMAD.WIDE R32, R33, 0x2, R34 ;  /* 0x0000000221207825 */ /* 0x000fe200078e0222 */
[----:B------:R-:W-:Y:S01]  /*0f40*/  LDGSTS.E.BYPASS.128 [R19+0x6000], desc[UR22][R28.64] ;  /* 0x060000001c137fae */ /* 0x000fe2000b901c56 */
[----:B------:R-:W-:-:S02]  /*0f50*/  IADD3 R17, P2, R30, 0x80, RZ ;  /* 0x000000801e117810 */ /* 0x000fc40007f5e0ff */
[----:B------:R-:W-:Y:S01]  /*0f60*/  IMAD.WIDE R34, R9, 0x2, R34 ;  /* 0x0000000209227825 */ /* 0x000fe200078e0222 */
[----:B------:R-:W-:Y:S01]  /*0f70*/  LDGSTS.E.BYPASS.128 [R37+0x6000], desc[UR22][R30.64] ;  /* 0x060000001e257fae */ /* 0x000fe2000b901c56 */
[----:B------:R-:W-:Y:S02]  /*0f80*/  IADD3 R9, P1, R22, 0x80, RZ ;  /* 0x0000008016097810 */ /* 0x000fe40007f3e0ff */
[----:B------:R-:W-:Y:S01]  /*0f90*/  IMAD.X R10, RZ, RZ, R21, P0 ;  /* 0x000000ffff0a7224 */ /* 0x000fe200000e0615 */
[----:B------:R-:W-:Y:S01]  /*0fa0*/  LDGSTS.E.BYPASS.128 [R39+0x6000], desc[UR22][R32.64] ;  /* 0x0600000020277fae */ /* 0x000fe2000b901c56 */
[----:B------:R-:W-:Y:S01]  /*0fb0*/  IADD3 R11, P0, R24, 0x80, RZ ;  /* 0x00000080180b7810 */ /* 0x000fe20007f1e0ff */
[----:B------:R-:W-:Y:S01]  /*0fc0*/  IMAD.X R12, RZ, RZ, R23, P1 ;  /* 0x000000ffff0c7224 */ /* 0x000fe200008e0617 */
[----:B------:R-:W-:Y:S01]  /*0fd0*/  IADD3 R13, P1, R26, 0x80, RZ ;  /* 0x000000801a0d7810 */ /* 0x000fe20007f3e0ff */
[----:B------:R-:W-:Y:S01]  /*0fe0*/  LDGSTS.E.BYPASS.128 [R41+0x6000], desc[UR22][R34.64] ;  /* 0x0600000022297fae */ /* 0x000fe2000b901c56 */
[----:B------:R-:W-:-:S02]  /*0ff0*/  IMAD.X R157, RZ, RZ, R31, P2 ;  /* 0x000000ffff9d7224 */ /* 0x000fc400010e061f */
[----:B------:R-:W-:Y:S01]  /*1000*/  IMAD.X R14, RZ, RZ, R25, P0 ;  /* 0x000000ffff0e7224 */ /* 0x000fe200000e0619 */
[----:B------:R-:W0:Y:S01]  /*1010*/  LDGDEPBAR ;  /* 0x00000000000079af */ /* 0x000e220000000000 */
[----:B------:R-:W-:Y:S01]  /*1020*/  BAR.SYNC.DEFER_BLOCKING 0x0 ;  /* 0x0000000000007b1d */ /* 0x000fe20000010000 */
[----:B------:R-:W-:Y:S01]  /*1030*/  IADD3 R15, P0, R28, 0x80, RZ ;  /* 0x000000801c0f7810 */ /* 0x000fe20007f1e0ff */
[----:B------:R-:W-:Y:S01]  /*1040*/  IMAD.X R16, RZ, RZ, R27, P1 ;  /* 0x000000ffff107224 */ /* 0x000fe200008e061b */
[----:B------:R-:W-:-:S03]  /*1050*/  IADD3 R155, P1, R32, 0x80, RZ ;  /* 0x00000080209b7810 */ /* 0x000fc60007f3e0ff */
[----:B------:R-:W-:Y:S01]  /*1060*/  IMAD.X R154, RZ, RZ, R29, P0 ;  /* 0x000000ffff9a7224 */ /* 0x000fe200000e061d */
[----:B------:R-:W-:Y:S01]  /*1070*/  IADD3 R156, P0, R34, 0x80, RZ ;  /* 0x00000080229c7810 */ /* 0x000fe20007f1e0ff */
[----:B------:R-:W-:-:S04]  /*1080*/  IMAD.X R158, RZ, RZ, R33, P1 ;  /* 0x000000ffff9e7224 */ /* 0x000fc800008e0621 */
[----:B------:R-:W-:Y:S01]  /*1090*/  IMAD.X R159, RZ, RZ, R35, P0 ;  /* 0x000000ffff9f7224 */ /* 0x000fe200000e0623 */
[----:B------:R-:W-:Y:S01]  /*10a0*/  @!PT LDS RZ, [RZ] ;  /* 0x00000000fffff984 */ /* 0x000fe20000000800 */
[----:B------:R-:W-:Y:S01]  /*10b0*/  @!PT LDS RZ, [RZ] ;  /* 0x00000000fffff984 */ /* 0x000fe20000000800 */
[----:B------:R-:W-:Y:S01]  /*10c0*/  @!PT LDS RZ, [RZ] ;  /* 0x00000000fffff984 */ /* 0x000fe20000000800 */
[----:B------:R-:W-:Y:S04]  /*10d0*/  LDGSTS.E.BYPASS.128 [R19+0x2000], desc[UR22][R20.64+0x40] ;  /* 0x0200004014137fae */ /* 0x000fe8000b901c56 */
[----:B------:R-:W-:Y:S04]  /*10e0*/  LDGSTS.E.BYPASS.128 [R37+0x2000], desc[UR22][R22.64+0x40] ;  /* 0x0200004016257fae */ /* 0x000fe8000b901c56 */
[----:B------:R1:W-:Y:S04]  /*10f0*/  LDGSTS.E.BYPASS.128 [R39+0x2000], desc[UR22][R24.64+0x40] ;  /* 0x0200004018277fae */ /* 0x0003e8000b901c56 */
[----:B------:R2:W-:Y:S04]  /*1100*/  LDGSTS.E.BYPASS.128 [R41+0x2000], desc[UR22][R26.64+0x40] ;  /* 0x020000401a297fae */ /* 0x0005e8000b901c56 */
[----:B------:R-:W0:Y:S04]  /*1110*/  LDGDEPBAR ;  /* 0x00000000000079af */ /* 0x000e280000000000 */
[----:B------:R3:W-:Y:S01]  /*1120*/  LDGSTS.E.BYPASS.128 [R19+0x8000], desc[UR22][R28.64+0x40] ;  /* 0x080000401c137fae */ /* 0x0007e2000b901c56 */
[----:B-1----:R-:W-:-:S03]  /*1130*/  CS2R R24, SRZ ;  /* 0x0000000000187805 */ /* 0x002fc6000001ff00 */
[----:B------:R1:W-:Y:S01]  /*1140*/  LDGSTS.E.BYPASS.128 [R37+0x8000], desc[UR22][R30.64+0x40] ;  /* 0x080000401e257fae */ /* 0x0003e2000b901c56 */
[----:B--2---:R-:W-:-:S03]  /*1150*/  CS2R R26, SRZ ;  /* 0x00000000001a7805 */ /* 0x004fc6000001ff00 */
[----:B------:R2:W-:Y:S04]  /*1160*/  LDGSTS.E.BYPASS.128 [R39+0x8000], desc[UR22][R32.64+0x40] ;  /* 0x0800004020277fae */ /* 0x0005e8000b901c56 */
[----:B------:R4:W-:Y:S01]  /*1170*/  LDGSTS.E.BYPASS.128 [R41+0x8000], desc[UR22][R34.64+0x40] ;  /* 0x0800004022297fae */ /* 0x0009e2000b901c56 */
[----:B---3--:R-:W-:-:S03]  /*1180*/  CS2R R28, SRZ ;  /* 0x00000000001c7805 */ /* 0x008fc6000001ff00 */
[----:B------:R-:W0:Y:S01]  /*1190*/  LDGDEPBAR ;  /* 0x00000000000079af */ /* 0x000e220000000000 */
[----:B-1----:R-:W-:Y:S02]  /*11a0*/  CS2R R30, SRZ ;  /* 0x00000000001e7805 */ /* 0x002fe4000001ff00 */
[----:B------:R-:W-:Y:S02]  /*11b0*/  CS2R R36, SRZ ;  /* 0x0000000000247805 */ /* 0x000fe4000001ff00 */
[----:B--2---:R-:W-:Y:S02]  /*11c0*/  CS2R R32, SRZ ;  /* 0x0000000000207805 */ /* 0x004fe4000001ff00 */
[----:B------:R-:W-:Y:S02]  /*11d0*/  CS2R R38, SRZ ;  /* 0x0000000000267805 */ /* 0x000fe4000001ff00 */
[----:B----4-:R-:W-:Y:S02]  /*11e0*/  CS2R R34, SRZ ;  /* 0x0000000000227805 */ /* 0x010fe4000001ff00 */
[----:B------:R-:W-:-:S07]  /*11f0*/  CS2R R40, SRZ ;  /* 0x0000000000287805 */ /* 0x000fce000001ff00 */
.L_x_0:
[----:B------:R-:W1:Y:S01]  /*1200*/  SHFL.IDX PT, R18, R160, RZ, 0x1f ;  /* 0x00001fffa0127589 */ /* 0x000e6200000e0000 */
[----:B------:R-:W-:Y:S01]  /*1210*/  UIADD3 UR20, UR20, 0x1, URZ ;  /* 0x0000000114147890 */ /* 0x000fe2000fffe03f */
[----:B------:R-:W-:-:S04]  /*1220*/  DEPBAR.LE SB0, 0x2 ;  /* 0x000080800000791a */ /* 0x000fc80000000000 */
[----:B------:R-:W-:Y:S01]  /*1230*/  UISETP.GE.AND UP0, UPT, UR20, 0x3, UPT ;  /* 0x000000031400788c */ /* 0x000fe2000bf06270 */
[----:B------:R-:W-:Y:S01]  /*1240*/  BAR.SYNC.DEFER_BLOCKING 0x0 ;  /* 0x0000000000007b1d */ /* 0x000fe20000010000 */
[----:B------:R-:W-:Y:S01]  /*1250*/  UIADD3 UR19, UR19, 0x1, URZ ;  /* 0x0000000113137890 */ /* 0x000fe2000fffe03f */
[----:B------:R-:W-:Y:S01]  /*1260*/  IADD3 R22, P1, R8, UR4, RZ ;  /* 0x0000000408167c10 */ /* 0x000fe2000ff3e0ff */
[----:B------:R-:W-:Y:S01]  /*1270*/  USEL UR20, UR20, URZ, !UP0 ;  /* 0x0000003f14147287 */ /* 0x000fe2000c000000 */
[----:B------:R-:W-:Y:S02]  /*1280*/  VIADD R161, R161, 0x20 ;  /* 0x00000020a1a17836 */ /* 0x000fe40000000000 */
[----:B------:R-:W-:Y:S01]  /*1290*/  UMOV UR15, 0x80000020 ;  /* 0x80000020000f7882 */ /* 0x000fe20000000000 */
[----:B------:R-:W-:Y:S01]  /*12a0*/  UMOV UR9, 0x80000020 ;  /* 0x8000002000097882 */ /* 0x000fe20000000000 */
[----:B------:R-:W-:Y:S02]  /*12b0*/  IADD3.X R23, R10, UR5, RZ, P1, !PT ;  /* 0x000000050a177c10 */ /* 0x000fe40008ffe4ff */
[----:B------:R-:W-:-:S02]  /*12c0*/  IADD3 R152, P1, R9, UR4, RZ ;  /* 0x0000000409987c10 */ /* 0x000fc4000ff3e0ff */
[----:B------:R-:W-:Y:S02]  /*12d0*/  ISETP.GE.U32.AND P0, PT, R161, 0xbc0, PT ;  /* 0x00000bc0a100780c */ /* 0x000fe40003f06070 */
[----:B------:R-:W-:Y:S02]  /*12e0*/  IADD3.X R153, R12, UR5, RZ, P1, !PT ;  /* 0x000000050c997c10 */ /* 0x000fe40008ffe4ff */
[----:B-1----:R-:W-:Y:S02]  /*12f0*/  R2UR UR6, R18 ;  /* 0x00000000120672ca */ /* 0x002fe400000e0000 */
[----:B------:R-:W-:-:S04]  /*1300*/  IADD3 R18, P1, R11, UR4, RZ ;  /* 0x000000040b127c10 */ /* 0x000fc8000ff3e0ff */
[----:B------:R-:W-:Y:S01]  /*1310*/  IADD3.X R19, R14, UR5, RZ, P1, !PT ;  /* 0x000000050e137c10 */ /* 0x000fe20008ffe4ff */
[----:B------:R-:W-:Y:S01]  /*1320*/  WARPGROUP.ARRIVE ;  /* 0x00000000000079c5 */ /* 0x000fe20000000000 */
[----:B------:R-:W-:-:S04]  /*1330*/  IADD3 R20, P1, R13, UR4, RZ ;  /* 0x000000040d147c10 */ /* 0x000fc8000ff3e0ff */
[----:B------:R-:W-:Y:S01]  /*1340*/  IADD3.X R21, R16, UR5, RZ, P1, !PT ;  /* 0x0000000510157c10 */ /* 0x000fe20008ffe4ff */
[----:B------:R-:W-:Y:S02]  /*1350*/  USHF.L.U32 UR7, UR6, 0x6, URZ ;  /* 0x0000000606077899 */ /* 0x000fe4000800063f */
[----:B------:R-:W-:Y:S02]  /*1360*/  ULEA UR6, UR20, UR18, 0xd ;  /* 0x0000001214067291 */ /* 0x000fe4000f8e683f */
[----:B------:R-:W-:Y:S02]  /*1370*/  ULOP3.LUT UR7, UR7, 0xc0, URZ, 0xc0, !UPT ;  /* 0x000000c007077892 */ /* 0x000fe4000f8ec03f */
[----:B------:R-:W-:Y:S02]  /*1380*/  USHF.R.U32.HI UR8, URZ, 0x4, UR6 ;  /* 0x000000043f087899 */ /* 0x000fe40008011606 */
[----:B------:R-:W-:Y:S02]  /*1390*/  UIADD3 UR6, UR6, 0x6000, URZ ;  /* 0x0000600006067890 */ /* 0x000fe4000fffe03f */
[----:B------:R-:W-:-:S02]  /*13a0*/  ULOP3.LUT UR8, UR8, 0x3fff, URZ, 0xc0, !UPT ;  /* 0x00003fff08087892 */ /* 0x000fc4000f8ec03f */
[----:B------:R-:W-:Y:S02]  /*13b0*/  USHF.R.U32.HI UR6, URZ, 0x4, UR6 ;  /* 0x000000043f067899 */ /* 0x000fe40008011606 */
[----:B------:R-:W-:Y:S02]  /*13c0*/  UIADD3 UR16, UP0, UR7, UR8, URZ ;  /* 0x0000000807107290 */ /* 0x000fe4000ff1e03f */
[----:B------:R-:W-:Y:S02]  /*13d0*/  ULOP3.LUT UR6, UR6, 0x3fff, URZ, 0xc0, !UPT ;  /* 0x00003fff06067892 */ /* 0x000fe4000f8ec03f */
[----:B------:R-:W-:Y:S02]  /*13e0*/  UIADD3.X UR17, URZ, URZ, URZ, UP0, !UPT ;  /* 0x0000003f3f117290 */ /* 0x000fe400087fe43f */
[----:B------:R-:W-:Y:S02]  /*13f0*/  ULOP3.LUT UR14, UR6, 0x2000000, URZ, 0xfc, !UPT ;  /* 0x02000000060e7892 */ /* 0x000fe4000f8efc3f */
[----:B------:R-:W-:-:S02]  /*1400*/  ULOP3.LUT UR12, UR16, 0x2000000, URZ, 0xfc, !UPT ;  /* 0x02000000100c7892 */ /* 0x000fc4000f8efc3f */
[----:B------:R-:W-:Y:S01]  /*1410*/  ULOP3.LUT UR13, UR17, 0x80000020, URZ, 0xfc, !UPT ;  /* 0x80000020110d7892 */ /* 0x000fe2000f8efc3f */
[----:B------:R-:W-:Y:S01]  /*1420*/  UMOV UR8, 0x2000002 ;  /* 0x0200000200087882 */ /* 0x000fe20000000000 */
[----:B------:R-:W-:Y:S01]  /*1430*/  UMOV UR7, URZ ;  /* 0x0000003f00077c82 */ /* 0x000fe20008000000 */
[----:B------:R-:W-:Y:S02]  /*1440*/  UISETP.GE.AND UP0, UPT, UR19, 0x3, UPT ;  /* 0x000000031300788c */ /* 0x000fe4000bf06270 */
[----:B------:R-:W-:Y:S02]  /*1450*/  UIADD3.64 UR10, UR6, UR8, URZ ;  /* 0x00000008060a7297 */ /* 0x000fe4000fffe03f */
[----:B------:R-:W-:Y:S02]  /*1460*/  UIADD3.64 UR8, UR16, UR8, URZ ;  /* 0x0000000810087297 */ /* 0x000fe4000fffe03f */
[----:B------:R-:W-:Y:S01]  /*1470*/  HGMMA.64x128x16.F32.BF16 R88, gdesc[UR12], R88 ;  /* 0x01e000000c5879f0 */ /* 0x000fe20008701858 */
[----:B------:R-:W-:Y:S01]  /*1480*/  UMOV UR12, 0x2000100 ;  /* 0x02000100000c7882 */ /* 0x000fe20000000000 */
[----:B------:R-:W-:Y:S01]  /*1490*/  UMOV UR13, 0x80000020 ;  /* 0x80000020000d7882 */ /* 0x000fe20000000000 */
[----:B------:R-:W-:-:S02]  /*14a0*/  USEL UR19, UR19, URZ, !UP0 ;  /* 0x0000003f13137287 */ /* 0x000fc4000c000000 */
[----:B------:R-:W-:Y:S02]  /*14b0*/  UIADD3.64 UR12, UR16, UR12, URZ ;  /* 0x0000000c100c7297 */ /* 0x000fe4000fffe03f */
[----:B------:R-:W-:-:S06]  /*14c0*/  ULEA UR6, UR19, UR18, 0xd ;  /* 0x0000001213067291 */ /* 0x000fcc000f8e683f */
[----:B------:R-:W-:Y:S02]  /*14d0*/  LEA R164, R7, UR6, 0x1 ;  /* 0x0000000607a47c11 */ /* 0x000fe4000f8e08ff */
[----:B------:R-:W-:Y:S02]  /*14e0*/  LEA R162, R2, UR6, 0x1 ;  /* 0x0000000602a27c11 */ /* 0x000fe4000f8e08ff */
[----:B------:R-:W-:Y:S02]  /*14f0*/  LEA R163, R4, UR6, 0x1 ;  /* 0x0000000604a37c11 */ /* 0x000fe4000f8e08ff */
[----:B------:R-:W-:Y:S01]  /*1500*/  LEA R165, R6, UR6, 0x1 ;  /* 0x0000000606a57c11 */ /* 0x000fe2000f8e08ff */
[----:B------:R-:W-:-:S12]  /*1510*/  HGMMA.64x128x16.F32.BF16 R88, gdesc[UR8], R88 ;  /* 0x01e00000085879f0 */ /* 0x000fd80008701858 */
[----:B------:R-:W-:Y:S01]  /*1520*/  HGMMA.64x128x16.F32.BF16 R24, gdesc[UR12], R24 ;  /* 0x01e000000c1879f0 */ /* 0x000fe20008701818 */
[----:B------:R-:W-:Y:S01]  /*1530*/  UMOV UR8, 0x2000102 ;  /* 0x0200010200087882 */ /* 0x000fe20000000000 */
[----:B------:R-:W-:Y:S02]  /*1540*/  UMOV UR9, 0x80000020 ;  /* 0x8000002000097882 */ /* 0x000fe40000000000 */
[----:B------:R-:W-:-:S09]  /*1550*/  UIADD3.64 UR8, UR16, UR8, URZ ;  /* 0x0000000810087297 */ /* 0x000fd2000fffe03f */
[----:B------:R-:W-:Y:S03]  /*1560*/  HGMMA.64x128x16.F32.BF16 R24, gdesc[UR8], R24, gsb0 ;  /* 0x01e00000081879f0 */ /* 0x000fe60008001818 */
[----:B------:R-:W-:Y:S02]  /*1570*/  WARPGROUP.DEPBAR.LE gsb0, 0x1 ;  /* 0x00008000000079c5 */ /* 0x000fe40000010100 */
[----:B------:R-:W-:Y:S06]  /*1580*/  BAR.SYNC.DEFER_BLOCKING 0x0 ;  /* 0x0000000000007b1d */ /* 0x000fec0000010000 */
[----:B------:R-:W-:Y:S01]  /*1590*/  @!PT LDS RZ, [RZ] ;  /* 0x00000000fffff984 */ /* 0x000fe20000000800 */
[----:B------:R-:W-:Y:S01]  /*15a0*/  @!PT LDS RZ, [RZ] ;  /* 0x00000000fffff984 */ /* 0x000fe20000000800 */
[----:B------:R-:W-:Y:S01]  /*15b0*/  @!PT LDS RZ, [RZ] ;  /* 0x00000000fffff984 */ /* 0x000fe20000000800 */
[----:B------:R1:W-:Y:S04]  /*15c0*/  LDGSTS.E.BYPASS.128 [R164], desc[UR22][R22.64], !P0 ;  /* 0x0000000016a47fae */ /* 0x0003e8000c101c56 */
[----:B------:R2:W-:Y:S04]  /*15d0*/  LDGSTS.E.BYPASS.128 [R162], desc[UR22][R152.64], !P0 ;  /* 0x0000000098a27fae */ /* 0x0005e8000c101c56 */
[----:B------:R3:W-:Y:S01]  /*15e0*/  LDGSTS.E.BYPASS.128 [R163], desc[UR22][R18.64], !P0 ;  /* 0x0000000012a37fae */ /* 0x0007e2000c101c56 */
[----:B-1----:R-:W-:-:S03]  /*15f0*/  IADD3 R22, P1, R15, UR4, RZ ;  /* 0x000000040f167c10 */ /* 0x002fc6000ff3e0ff */
[----:B------:R1:W-:Y:S01]  /*1600*/  LDGSTS.E.BYPASS.128 [R165], desc[UR22][R20.64], !P0 ;  /* 0x0000000014a57fae */ /* 0x0003e2000c101c56 */
[----:B------:R-:W-:-:S03]  /*1610*/  IADD3.X R23, R154, UR5, RZ, P1, !PT ;  /* 0x000000059a177c10 */ /* 0x000fc60008ffe4ff */
[----:B------:R-:W0:Y:S01]  /*1620*/  LDGDEPBAR ;  /* 0x00000000000079af */ /* 0x000e220000000000 */
[----:B--2---:R-:W-:-:S03]  /*1630*/  IADD3 R152, P1, R17, UR4, RZ ;  /* 0x0000000411987c10 */ /* 0x004fc6000ff3e0ff */
[----:B------:R2:W-:Y:S01]  /*1640*/  LDGSTS.E.BYPASS.128 [R164+0x6000], desc[UR22][R22.64], !P0 ;  /* 0x0600000016a47fae */ /* 0x0005e2000c101c56 */
[----:B------:R-:W-:Y:S02]  /*1650*/  IADD3.X R153, R157, UR5, RZ, P1, !PT ;  /* 0x000000059d997c10 */ /* 0x000fe40008ffe4ff */
[----:B---3--:R-:W-:-:S03]  /*1660*/  IADD3 R18, P1, R155, UR4, RZ ;  /* 0x000000049b127c10 */ /* 0x008fc6000ff3e0ff */
[----:B------:R2:W-:Y:S01]  /*1670*/  LDGSTS.E.BYPASS.128 [R162+0x6000], desc[UR22][R152.64], !P0 ;  /* 0x0600000098a27fae */ /* 0x0005e2000c101c56 */
[----:B------:R-:W-:Y:S02]  /*1680*/  IADD3.X R19, R158, UR5, RZ, P1, !PT ;  /* 0x000000059e137c10 */ /* 0x000fe40008ffe4ff */
[----:B-1----:R-:W-:Y:S01]  /*1690*/  IADD3 R20, P1, R156, UR4, RZ ;  /* 0x000000049c147c10 */ /* 0x002fe2000ff3e0ff */
[----:B------:R-:W-:Y:S02]  /*16a0*/  UIADD3 UR4, UP0, UR4, 0x40, URZ ;  /* 0x0000004004047890 */ /* 0x000fe4000ff1e03f */
[----:B------:R2:W-:Y:S01]  /*16b0*/  LDGSTS.E.BYPASS.128 [R163+0x6000], desc[UR22][R18.64], !P0 ;  /* 0x0600000012a37fae */ /* 0x0005e2000c101c56 */
[----:B------:R-:W-:Y:S01]  /*16c0*/  IADD3.X R21, R159, UR5, RZ, P1, !PT ;  /* 0x000000059f157c10 */ /* 0x000fe20008ffe4ff */
[----:B------:R-:W-:-:S04]  /*16d0*/  UIADD3.X UR5, URZ, UR5, URZ, UP0, !UPT ;  /* 0x000000053f057290 */ /* 0x000fc800087fe43f */
[----:B------:R2:W-:Y:S01]  /*16e0*/  LDGSTS.E.BYPASS.128 [R165+0x6000], desc[UR22][R20.64], !P0 ;  /* 0x0600000014a57fae */ /* 0x0005e2000c101c56 */
[----:B------:R-:W-:-:S03]  /*16f0*/  ISETP.GE.U32.AND P0, PT, R161, 0xbe0, PT ;  /* 0x00000be0a100780c */ /* 0x000fc60003f06070 */
[----:B------:R-:W0:Y:S10]  /*1700*/  LDGDEPBAR ;  /* 0x00000000000079af */ /* 0x000e340000000000 */
[----:B--2---:R-:W-:Y:S05]  /*1710*/  @!P0 BRA `(.L_x_0) ;  /* 0xfffffff800b88947 */ /* 0x004fea000383ffff */
[----:B------:R-:W1:Y:S01]  /*1720*/  S2R R8, SR_TID.X ;  /* 0x0000000000087919 */ /* 0x000e620000002100 */
[----:B------:R-:W-:Y:S02]  /*1730*/  WARPGROUP.DEPBAR.LE gsb0, 0x0 ;  /* 0x00008000000079c5 */ /* 0x000fe40000010000 */
[----:B------:R-:W-:-:S04]  /*1740*/  DEPBAR.LE SB0, 0x0 ;  /* 0x000080000000791a */ /* 0x000fc80000000000 */
[----:B------:R-:W-:Y:S02]  /*1750*/  F2FP.BF16.F32.PACK_AB R48, R49, R48 ;  /* 0x000000303130723e */ /* 0x000fe400000010ff */
[----:B------:R-:W-:Y:S02]  /*1760*/  F2FP.BF16.F32.PACK_AB R88, R89, R88 ;  /* 0x000000585958723e */ /* 0x000fe400000010ff */
[----:B------:R-:W-:Y:S02]  /*1770*/  F2FP.BF16.F32.PACK_AB R90, R91, R90 ;  /* 0x0000005a5b5a723e */ /* 0x000fe400000010ff */
[----:B------:R-:W-:Y:S02]  /*1780*/  F2FP.BF16.F32.PACK_AB R92, R93, R92 ;  /* 0x0000005c5d5c723e */ /* 0x000fe400000010ff */
[----:B------:R-:W-:Y:S02]  /*1790*/  F2FP.BF16.F32.PACK_AB R94, R95, R94 ;  /* 0x0000005e5f5e723e */ /* 0x000fe400000010ff */
[----:B------:R-:W-:-:S02]  /*17a0*/  F2FP.BF16.F32.PACK_AB R96, R97, R96 ;  /* 0x000000606160723e */ /* 0x000fc400000010ff */
[----:B------:R-:W-:Y:S02]  /*17b0*/  F2FP.BF16.F32.PACK_AB R98, R99, R98 ;  /* 0x000000626362723e */ /* 0x000fe400000010ff */
[----:B------:R-:W-:Y:S02]  /*17c0*/  F2FP.BF16.F32.PACK_AB R100, R101, R100 ;  /* 0x000000646564723e */ /* 0x000fe400000010ff */
[----:B------:R-:W-:Y:S02]  /*17d0*/  F2FP.BF16.F32.PACK_AB R102, R103, R102 ;  /* 0x000000666766723e */ /* 0x000fe400000010ff */
[----:B------:R-:W-:Y:S02]  /*17e0*/  F2FP.BF16.F32.PACK_AB R104, R105, R104 ;  /* 0x000000686968723e */ /* 0x000fe400000010ff */
[----:B------:R-:W-:Y:S02]  /*17f0*/  F2FP.BF16.F32.PACK_AB R106, R107, R106 ;  /* 0x0000006a6b6a723e */ /* 0x000fe400000010ff */
[----:B------:R-:W-:-:S02]  /*1800*/  F2FP.BF16.F32.PACK_AB R108, R109, R108 ;  /* 0x0000006c6d6c723e */ /* 0x000fc400000010ff */
[----:B------:R-:W-:Y:S01]  /*1810*/  F2FP.BF16.F32.PACK_AB R110, R111, R110 ;  /* 0x0000006e6f6e723e */ /* 0x000fe200000010ff */
[----:B-1----:R-:W-:Y:S01]  /*1820*/  IMAD.SHL.U32 R10, R8, 0x8, RZ ;  /* 0x00000008080a7824 */ /* 0x002fe200078e00ff */
[--C-:B------:R-:W-:Y:S02]  /*1830*/  SHF.R.U32.HI R4, RZ, 0x5, R8.reuse ;  /* 0x00000005ff047819 */ /* 0x100fe40000011608 */
[--C-:B------:R-:W-:Y:S02]  /*1840*/  SHF.R.U32.HI R6, RZ, 0x2, R8.reuse ;  /* 0x00000002ff067819 */ /* 0x100fe40000011608 */
[----:B------:R-:W-:Y:S02]  /*1850*/  LOP3.LUT R4, R4, 0x3, RZ, 0xc0, !PT ;  /* 0x0000000304047812 */ /* 0x000fe400078ec0ff */
[----:B------:R-:W-:Y:S02]  /*1860*/  SGXT.U32 R6, R6, 0x3 ;  /* 0x000000030606781a */ /* 0x000fe40000000000 */
[----:B------:R-:W-:Y:S01]  /*1870*/  SHF.R.U32.HI R9, RZ, 0x4, R8 ;  /* 0x00000004ff097819 */ /* 0x000fe20000011608 */
[----:B------:R-:W-:Y:S01]  /*1880*/  IMAD.SHL.U32 R7, R4, 0x10, RZ ;  /* 0x0000001004077824 */ /* 0x000fe200078e00ff */
[----:B------:R-:W-:-:S02]  /*1890*/  F2FP.BF16.F32.PACK_AB R112, R113, R112 ;  /* 0x000000707170723e */ /* 0x000fc400000010ff */
[----:B------:R-:W-:Y:S02]  /*18a0*/  F2FP.BF16.F32.PACK_AB R114, R115, R114 ;  /* 0x000000727372723e */ /* 0x000fe400000010ff */
[----:B------:R-:W-:Y:S02]  /*18b0*/  LOP3.LUT R11, R7, R6, RZ, 0xfc, !PT ;  /* 0x00000006070b7212 */ /* 0x000fe400078efcff */
[----:B------:R-:W-:Y:S01]  /*18c0*/  SGXT.U32 R6, R9, 0x1 ;  /* 0x000000010906781a */ /* 0x000fe20000000000 */
[----:B------:R-:W-:Y:S01]  /*18d0*/  IMAD.SHL.U32 R9, R4, 0x2, RZ ;  /* 0x0000000204097824 */ /* 0x000fe200078e00ff */
[----:B------:R-:W-:Y:S01]  /*18e0*/  F2FP.BF16.F32.PACK_AB R116, R117, R116 ;  /* 0x000000747574723e */ /* 0x000fe200000010ff */
[----:B------:R-:W-:Y:S01]  /*18f0*/  IMAD.SHL.U32 R4, R8, 0x2, RZ ;  /* 0x0000000208047824 */ /* 0x000fe200078e00ff */
[----:B------:R-:W-:Y:S02]  /*1900*/  F2FP.BF16.F32.PACK_AB R118, R119, R118 ;  /* 0x000000767776723e */ /* 0x000fe400000010ff */
[----:B------:R-:W-:-:S02]  /*1910*/  LOP3.LUT R13, R9, R6, RZ, 0xfc, !PT ;  /* 0x00000006090d7212 */ /* 0x000fc400078efcff */
[----:B------:R-:W-:Y:S02]  /*1920*/  LOP3.LUT R6, R4, 0x6, RZ, 0xc0, !PT ;  /* 0x0000000604067812 */ /* 0x000fe400078ec0ff */
[----:B------:R-:W-:Y:S02]  /*1930*/  F2FP.BF16.F32.PACK_AB R120, R121, R120 ;  /* 0x000000787978723e */ /* 0x000fe400000010ff */
[----:B------:R-:W-:Y:S01]  /*1940*/  F2FP.BF16.F32.PACK_AB R122, R123, R122 ;  /* 0x0000007a7b7a723e */ /* 0x000fe200000010ff */
[----:B------:R-:W-:Y:S01]  /*1950*/  IMAD R6, R11, 0x88, R6 ;  /* 0x000000880b067824 */ /* 0x000fe200078e0206 */
        /* <DEDUP_REMOVED lines=14> */
[----:B------:R-:W-:Y:S01]  /*1a40*/  LEA R49, R6, UR18, 0x1 ;  /* 0x0000001206317c11 */ /* 0x000fe2000f8e08ff */
[----:B------:R-:W-:Y:S01]  /*1a50*/  BAR.SYNC.DEFER_BLOCKING 0x0 ;  /* 0x0000000000007b1d */ /* 0x000fe20000010000 */
[----:B------:R-:W-:-:S02]  /*1a60*/  F2FP.BF16.F32.PACK_AB R152, R47, R46 ;  /* 0x0000002e2f98723e */ /* 0x000fc400000010ff */
[----:B------:R-:W-:Y:S02]  /*1a70*/  LOP3.LUT R46, R5, 0x78, R10, 0xf8, !PT ;  /* 0x00000078052e7812 */ /* 0x000fe400078ef80a */
[----:B------:R-:W-:Y:S02]  /*1a80*/  LOP3.LUT R4, R10, 0x78, RZ, 0xc0, !PT ;  /* 0x000000780a047812 */ /* 0x000fe400078ec0ff */
[----:B------:R-:W-:Y:S02]  /*1a90*/  LOP3.LUT R5, R3, 0x8, RZ, 0xfc, !PT ;  /* 0x0000000803057812 */ /* 0x000fe400078efcff */
[----:B------:R-:W-:Y:S01]  /*1aa0*/  ISETP.GE.AND P0, PT, R46, 0x3000, PT ;  /* 0x000030002e00780c */ /* 0x000fe20003f06270 */
[----:B------:R-:W-:Y:S01]  /*1ab0*/  IMAD R4, R13, 0x88, R4 ;  /* 0x000000880d047824 */ /* 0x000fe200078e0204 */
[----:B------:R-:W-:Y:S02]  /*1ac0*/  LOP3.LUT R7, R3, 0x10, RZ, 0xfc, !PT ;  /* 0x0000001003077812 */ /* 0x000fe400078efcff */
[----:B------:R-:W-:-:S02]  /*1ad0*/  ISETP.LT.AND P2, PT, R5, R0, !P0 ;  /* 0x000000000500720c */ /* 0x000fc40004741270 */
[----:B------:R-:W-:Y:S02]  /*1ae0*/  ISETP.LT.AND P1, PT, R7, R0, !P0 ;  /* 0x000000000700720c */ /* 0x000fe40004721270 */
[----:B------:R-:W-:Y:S02]  /*1af0*/  F2FP.BF16.F32.PACK_AB R156, R61, R60 ;  /* 0x0000003c3d9c723e */ /* 0x000fe400000010ff */
[C---:B------:R-:W-:Y:S02]  /*1b00*/  LOP3.LUT R5, R3.reuse, 0x18, RZ, 0xfc, !PT ;  /* 0x0000001803057812 */ /* 0x040fe400078efcff */
[C---:B------:R-:W-:Y:S02]  /*1b10*/  LOP3.LUT R7, R3.reuse, 0x20, RZ, 0xfc, !PT ;  /* 0x0000002003077812 */ /* 0x040fe400078efcff */
[----:B------:R-:W-:Y:S01]  /*1b20*/  LOP3.LUT R9, R3, 0x28, RZ, 0xfc, !PT ;  /* 0x0000002803097812 */ /* 0x000fe200078efcff */
[----:B------:R-:W-:Y:S01]  /*1b30*/  STS [R49], R88 ;  /* 0x0000005831007388 */ /* 0x000fe20000000800 */
[----:B------:R-:W-:-:S02]  /*1b40*/  LEA R60, R4, UR18, 0x1 ;  /* 0x00000012043c7c11 */ /* 0x000fc4000f8e08ff */
[----:B------:R-:W-:Y:S01]  /*1b50*/  F2FP.BF16.F32.PACK_AB R32, R33, R32 ;  /* 0x000000202120723e */ /* 0x000fe200000010ff */
[----:B------:R-:W-:Y:S01]  /*1b60*/  STS [R49+0x880], R90 ;  /* 0x0008805a31007388 */ /* 0x000fe20000000800 */
[----:B------:R-:W-:Y:S02]  /*1b70*/  F2FP.BF16.F32.PACK_AB R34, R35, R34 ;  /* 0x000000222322723e */ /* 0x000fe400000010ff */
[----:B------:R-:W-:Y:S01]  /*1b80*/  F2FP.BF16.F32.PACK_AB R2, R25, R24 ;  /* 0x000000181902723e */ /* 0x000fe200000010ff */
[----:B------:R-:W-:Y:S01]  /*1b90*/  STS [R49+0x10], R92 ;  /* 0x0000105c31007388 */ /* 0x000fe20000000800 */
[----:B------:R-:W-:Y:S02]  /*1ba0*/  F2FP.BF16.F32.PACK_AB R16, R27, R26 ;  /* 0x0000001a1b10723e */ /* 0x000fe400000010ff */
[----:B------:R-:W-:Y:S01]  /*1bb0*/  F2FP.BF16.F32.PACK_AB R17, R29, R28 ;  /* 0x0000001c1d11723e */ /* 0x000fe200000010ff */
[----:B------:R-:W-:Y:S01]  /*1bc0*/  STS [R49+0x890], R94 ;  /* 0x0008905e31007388 */ /* 0x000fe20000000800 */
[----:B------:R-:W-:-:S02]  /*1bd0*/  F2FP.BF16.F32.PACK_AB R18, R31, R30 ;  /* 0x0000001e1f12723e */ /* 0x000fc400000010ff */
[----:B------:R-:W-:Y:S01]  /*1be0*/  F2FP.BF16.F32.PACK_AB R19, R37, R36 ;  /* 0x000000242513723e */ /* 0x000fe200000010ff */
[----:B------:R-:W-:Y:S01]  /*1bf0*/  STS [R49+0x20], R96 ;  /* 0x0000206031007388 */ /* 0x000fe20000000800 */
[----:B------:R-:W-:Y:S02]  /*1c00*/  F2FP.BF16.F32.PACK_AB R33, R39, R38 ;  /* 0x000000262721723e */ /* 0x000fe400000010ff */
[----:B------:R-:W-:Y:S01]  /*1c10*/  F2FP.BF16.F32.PACK_AB R35, R41, R40 ;  /* 0x000000282923723e */ /* 0x000fe200000010ff */
[----:B------:R-:W-:Y:S01]  /*1c20*/  STS [R49+0x8a0], R98 ;  /* 0x0008a06231007388 */ /* 0x000fe20000000800 */
[----:B------:R-:W-:Y:S02]  /*1c30*/  F2FP.BF16.F32.PACK_AB R89, R43, R42 ;  /* 0x0000002a2b59723e */ /* 0x000fe400000010ff */
[-C--:B------:R-:W-:Y:S01]  /*1c40*/  ISETP.LT.AND P6, PT, R5, R0.reuse, !P0 ;  /* 0x000000000500720c */ /* 0x080fe200047c1270 */
[----:B------:R-:W-:Y:S01]  /*1c50*/  STS [R49+0x30], R100 ;  /* 0x0000306431007388 */ /* 0x000fe20000000800 */
[----:B------:R-:W-:-:S02]  /*1c60*/  ISETP.LT.AND P5, PT, R7, R0, !P0 ;  /* 0x000000000700720c */ /* 0x000fc400047a1270 */
[----:B------:R-:W-:Y:S01]  /*1c70*/  ISETP.LT.AND P4, PT, R9, R0, !P0 ;  /* 0x000000000900720c */ /* 0x000fe20004781270 */
[----:B------:R-:W-:Y:S01]  /*1c80*/  STS [R49+0x8b0], R102 ;  /* 0x0008b06631007388 */ /* 0x000fe20000000800 */
[----:B------:R-:W-:Y:S02]  /*1c90*/  F2FP.BF16.F32.PACK_AB R44, R45, R44 ;  /* 0x0000002c2d2c723e */ /* 0x000fe400000010ff */
[----:B------:R-:W-:Y:S01]  /*1ca0*/  F2FP.BF16.F32.PACK_AB R50, R51, R50 ;  /* 0x000000323332723e */ /* 0x000fe200000010ff */
[----:B------:R-:W-:Y:S01]  /*1cb0*/  STS [R49+0x40], R104 ;  /* 0x0000406831007388 */ /* 0x000fe20000000800 */
[----:B------:R-:W-:Y:S02]  /*1cc0*/  F2FP.BF16.F32.PACK_AB R154, R53, R52 ;  /* 0x00000034359a723e */ /* 0x000fe400000010ff */
[----:B------:R-:W-:Y:S01]  /*1cd0*/  F2FP.BF16.F32.PACK_AB R54, R55, R54 ;  /* 0x000000363736723e */ /* 0x000fe200000010ff */
[----:B------:R-:W-:Y:S01]  /*1ce0*/  STS [R49+0x8c0], R106 ;  /* 0x0008c06a31007388 */ /* 0x000fe20000000800 */
[----:B------:R-:W-:Y:S01]  /*1cf0*/  F2FP.BF16.F32.PACK_AB R56, R57, R56 ;  /* 0x000000383938723e */ /* 0x000fe200000010ff */
[----:B------:R-:W1:Y:S01]  /*1d00*/  LDC.64 R52, c[0x0][0x220] ;  /* 0x00008800ff347b82 */ /* 0x000e620000000a00 */
[----:B------:R-:W-:Y:S01]  /*1d10*/  F2FP.BF16.F32.PACK_AB R58, R59, R58 ;  /* 0x0000003a3b3a723e */ /* 0x000fe200000010ff */
[----:B------:R-:W-:Y:S01]  /*1d20*/  STS [R49+0x50], R108 ;  /* 0x0000506c31007388 */ /* 0x000fe20000000800 */
[----:B------:R-:W-:Y:S01]  /*1d30*/  F2FP.BF16.F32.PACK_AB R62, R63, R62 ;  /* 0x0000003e3f3e723e */ /* 0x000fe200000010ff */
[----:B------:R-:W-:Y:S01]  /*1d40*/  IMAD R63, R3, 0x3000, R46 ;  /* 0x00003000033f7824 */ /* 0x000fe200078e022e */
[----:B------:R-:W-:Y:S01]  /*1d50*/  F2FP.BF16.F32.PACK_AB R64, R65, R64 ;  /* 0x000000404140723e */ /* 0x000fe200000010ff */
[----:B------:R-:W-:Y:S01]  /*1d60*/  STS [R49+0x8d0], R110 ;  /* 0x0008d06e31007388 */ /* 0x000fe20000000800 */
[----:B------:R-:W-:Y:S01]  /*1d70*/  F2FP.BF16.F32.PACK_AB R66, R67, R66 ;  /* 0x000000424342723e */ /* 0x000fe200000010ff */
[----:B------:R-:W-:Y:S01]  /*1d80*/  VIADD R47, R63, 0x18000 ;  /* 0x000180003f2f7836 */ /* 0x000fe20000000000 */
        /* <DEDUP_REMOVED lines=15> */
[----:B-1----:R-:W-:Y:S01]  /*1e80*/  IMAD.WIDE R46, R47, 0x2, R52 ;  /* 0x000000022f2e7825 */ /* 0x002fe200078e0234 */
[----:B------:R-:W-:Y:S01]  /*1e90*/  F2FP.BF16.F32.PACK_AB R84, R85, R84 ;  /* 0x000000545554723e */ /* 0x000fe200000010ff */
[----:B------:R-:W-:Y:S01]  /*1ea0*/  STS [R49+0x80], R120 ;  /* 0x0000807831007388 */ /* 0x000fe20000000800 */
[----:B------:R-:W-:Y:S01]  /*1eb0*/  F2FP.BF16.F32.PACK_AB R86, R87, R86 ;  /* 0x000000565756723e */ /* 0x000fe200000010ff */
[----:B------:R-:W-:Y:S01]  /*1ec0*/  VIADD R65, R63, 0x78000 ;  /* 0x000780003f417836 */ /* 0x000fe20000000000 */
[C---:B------:R-:W-:Y:S01]  /*1ed0*/  ISETP.LT.AND P3, PT, R3.reuse, R0, !P0 ;  /* 0x000000000300720c */ /* 0x040fe20004761270 */
[----:B------:R-:W-:Y:S01]  /*1ee0*/  STS [R49+0x900], R122 ;  /* 0x0009007a31007388 */ /* 0x000fe20000000800 */
[----:B------:R-:W-:-:S03]  /*1ef0*/  LOP3.LUT R61, R3, 0x50, RZ, 0xfc, !PT ;  /* 0x00000050033d7812 */ /* 0x000fc600078efcff */
[----:B------:R-:W-:Y:S04]  /*1f00*/  STS [R49+0x90], R124 ;  /* 0x0000907c31007388 */ /* 0x000fe80000000800 */
        /* <DEDUP_REMOVED lines=12> */
[----:B------:R-:W-:Y:S01]  /*1fd0*/  STS [R49+0x970], R150 ;  /* 0x0009709631007388 */ /* 0x000fe20000000800 */
[----:B------:R-:W-:Y:S06]  /*1fe0*/  BAR.SYNC.DEFER_BLOCKING 0x0 ;  /* 0x0000000000007b1d */ /* 0x000fec0000010000 */
[----:B------:R-:W1:Y:S04]  /*1ff0*/  LDS.128 R36, [R60] ;  /* 0x000000003c247984 */ /* 0x000e680000000c00 */
[----:B------:R-:W2:Y:S04]  /*2000*/  LDS.128 R40, [R60+0x880] ;  /* 0x000880003c287984 */ /* 0x000ea80000000c00 */
[----:B------:R-:W3:Y:S04]  /*2010*/  LDS.128 R20, [R60+0x1100] ;  /* 0x001100003c147984 */ /* 0x000ee80000000c00 */
[----:B------:R-:W4:Y:S04]  /*2020*/  LDS.128 R24, [R60+0x1980] ;  /* 0x001980003c187984 */ /* 0x000f280000000c00 */
[----:B------:R-:W5:Y:S04]  /*2030*/  LDS.128 R28, [R60+0x2200] ;  /* 0x002200003c1c7984 */ /* 0x000f680000000c00 */
[----:B------:R-:W1:Y:S04]  /*2040*/  LDS.128 R12, [R60+0x2a80] ;  /* 0x002a80003c0c7984 */ /* 0x000e680000000c00 */
[----:B------:R-:W1:Y:S04]  /*2050*/  LDS.128 R4, [R60+0x3300] ;  /* 0x003300003c047984 */ /* 0x000e680000000c00 */
[----:B------:R-:W1:Y:S01]  /*2060*/  LDS.128 R8, [R60+0x3b80] ;  /* 0x003b80003c087984 */ /* 0x000e620000000c00 */
[----:B------:R-:W-:Y:S06]  /*2070*/  BAR.SYNC.DEFER_BLOCKING 0x0 ;  /* 0x0000000000007b1d */ /* 0x000fec0000010000 */
[----:B------:R-:W-:Y:S04]  /*2080*/  STS [R49], R2 ;  /* 0x0000000231007388 */ /* 0x000fe80000000800 */
[----:B------:R-:W-:Y:S04]  /*2090*/  STS [R49+0x880], R16 ;  /* 0x0008801031007388 */ /* 0x000fe80000000800 */
[----:B------:R2:W-:Y:S04]  /*20a0*/  STS [R49+0x10], R17 ;  /* 0x0000101131007388 */ /* 0x0005e80000000800 */
[----:B------:R-:W-:Y:S04]  /*20b0*/  STS [R49+0x890], R18 ;  /* 0x0008901231007388 */ /* 0x000fe80000000800 */
[----:B------:R-:W-:Y:S01]  /*20c0*/  STS [R49+0x20], R32 ;  /* 0x0000202031007388 */ /* 0x000fe20000000800 */
[----:B--2---:R-:W-:-:S03]  /*20d0*/  LOP3.LUT R17, R3, 0x30, RZ, 0xfc, !PT ;  /* 0x0000003003117812 */ /* 0x004fc600078efcff */
        /* <DEDUP_REMOVED lines=9> */
[----:B--2---:R-:W-:-:S03]  /*2170*/  IMAD.WIDE R44, R63, 0x2, R52 ;  /* 0x000000023f2c7825 */ /* 0x004fc600078e0234 */
[----:B------:R-:W-:Y:S04]  /*2180*/  STS [R49+0x8e0], R50 ;  /* 0x0008e03231007388 */ /* 0x000fe80000000800 */
[----:B------:R-:W-:Y:S04]  /*2190*/  STS [R49+0x70], R154 ;  /* 0x0000709a31007388 */ /* 0x000fe80000000800 */
[----:B------:R2:W-:Y:S04]  /*21a0*/  STS [R49+0x8f0], R54 ;  /* 0x0008f03631007388 */ /* 0x0005e80000000800 */
[----:B------:R1:W-:Y:S04]  /*21b0*/  STS [R49+0x80], R56 ;  /* 0x0000803831007388 */ /* 0x0003e80000000800 */
[----:B------:R3:W-:Y:S01]  /*21c0*/  STS [R49+0x900], R58 ;  /* 0x0009003a31007388 */ /* 0x0007e20000000800 */
[----:B--2---:R-:W-:-:S03]  /*21d0*/  IMAD.WIDE R54, R55, 0x2, R52 ;  /* 0x0000000237367825 */ /* 0x004fc600078e0234 */
[----:B------:R-:W-:Y:S01]  /*21e0*/  STS [R49+0x90], R156 ;  /* 0x0000909c31007388 */ /* 0x000fe20000000800 */
[----:B-1----:R-:W-:-:S03]  /*21f0*/  IMAD.WIDE R56, R57, 0x2, R52 ;  /* 0x0000000239387825 */ /* 0x002fc600078e0234 */
[----:B------:R-:W-:Y:S01]  /*2200*/  STS [R49+0x910], R62 ;  /* 0x0009103e31007388 */ /* 0x000fe20000000800 */
[----:B---3--:R-:W-:-:S03]  /*2210*/  IMAD.WIDE R58, R59, 0x2, R52 ;  /* 0x000000023b3a7825 */ /* 0x008fc600078e0234 */
        /* <DEDUP_REMOVED lines=11> */
[----:B------:R1:W-:Y:S01]  /*22d0*/  STS [R49+0x970], R86 ;  /* 0x0009705631007388 */ /* 0x0003e20000000800 */
[----:B------:R-:W-:Y:S01]  /*22e0*/  BAR.SYNC.DEFER_BLOCKING 0x0 ;  /* 0x0000000000007b1d */ /* 0x000fe20000010000 */
[----:B-1----:R-:W-:-:S05]  /*22f0*/  LOP3.LUT R49, R3, 0x40, RZ, 0xfc, !PT ;  /* 0x0000004003317812 */ /* 0x002fca00078efcff */
[----:B------:R1:W-:Y:S01]  /*2300*/  @P3 STG.E.128 desc[UR22][R44.64], R36 ;  /* 0x000000242c003986 */ /* 0x0003e2000c101d16 */
[----:B------:R-:W-:-:S03]  /*2310*/  ISETP.LT.AND P3, PT, R17, R0, !P0 ;  /* 0x000000001100720c */ /* 0x000fc60004761270 */
[----:B------:R-:W-:Y:S01]  /*2320*/  @P2 STG.E.128 desc[UR22][R46.64], R40 ;  /* 0x000000282e002986 */ /* 0x000fe2000c101d16 */
[----:B------:R-:W-:-:S03]  /*2330*/  ISETP.LT.AND P2, PT, R19, R0, !P0 ;  /* 0x000000001300720c */ /* 0x000fc60004741270 */
[----:B------:R-:W2:Y:S04]  /*2340*/  LDS.128 R16, [R60] ;  /* 0x000000003c107984 */ /* 0x000ea80000000c00 */
[----:B------:R3:W-:Y:S01]  /*2350*/  @P1 STG.E.128 desc[UR22][R54.64], R20 ;  /* 0x0000001436001986 */ /* 0x0007e2000c101d16 */
[----:B------:R-:W-:-:S03]  /*2360*/  ISETP.LT.AND P1, PT, R49, R0, !P0 ;  /* 0x000000003100720c */ /* 0x000fc60004721270 */
[----:B----4-:R4:W-:Y:S01]  /*2370*/  @P6 STG.E.128 desc[UR22][R56.64], R24 ;  /* 0x0000001838006986 */ /* 0x0109e2000c101d16 */
[----:B-1----:R-:W-:-:S03]  /*2380*/  LOP3.LUT R37, R3, 0x48, RZ, 0xfc, !PT ;  /* 0x0000004803257812 */ /* 0x002fc600078efcff */
[----:B------:R-:W1:Y:S01]  /*2390*/  LDS.128 R32, [R60+0x880] ;  /* 0x000880003c207984 */ /* 0x000e620000000c00 */
[----:B------:R-:W-:-:S03]  /*23a0*/  ISETP.LT.AND P6, PT, R37, R0, !P0 ;  /* 0x000000002500720c */ /* 0x000fc600047c1270 */
[----:B------:R-:W1:Y:S04]  /*23b0*/  LDS.128 R36, [R60+0x1100] ;  /* 0x001100003c247984 */ /* 0x000e680000000c00 */
[----:B------:R-:W1:Y:S01]  /*23c0*/  LDS.128 R40, [R60+0x1980] ;  /* 0x001980003c287984 */ /* 0x000e620000000c00 */
[----:B---3--:R-:W-:-:S03]  /*23d0*/  VIADD R55, R63, 0x90000 ;  /* 0x000900003f377836 */ /* 0x008fc60000000000 */
[----:B------:R-:W1:Y:S01]  /*23e0*/  LDS.128 R44, [R60+0x2200] ;  /* 0x002200003c2c7984 */ /* 0x000e620000000c00 */
[----:B----4-:R-:W-:-:S03]  /*23f0*/  IMAD.WIDE R24, R65, 0x2, R52 ;  /* 0x0000000241187825 */ /* 0x010fc600078e0234 */
[----:B------:R-:W4:Y:S01]  /*2400*/  LDS.128 R48, [R60+0x2a80] ;  /* 0x002a80003c307984 */ /* 0x000f220000000c00 */
[----:B------:R-:W-:Y:S01]  /*2410*/  IMAD.WIDE R26, R55, 0x2, R52 ;  /* 0x00000002371a7825 */ /* 0x000fe200078e0234 */
[----:B------:R-:W-:Y:S02]  /*2420*/  LOP3.LUT R55, R3, 0x60, RZ, 0xfc, !PT ;  /* 0x0000006003377812 */ /* 0x000fe400078efcff */
[----:B------:R-:W1:Y:S01]  /*2430*/  LDS.128 R20, [R60+0x3300] ;  /* 0x003300003c147984 */ /* 0x000e620000000c00 */
[----:B------:R-:W-:-:S03]  /*2440*/  VIADD R57, R63, 0xd8000 ;  /* 0x000d80003f397836 */ /* 0x000fc60000000000 */
[----:B-----5:R3:W-:Y:S01]  /*2450*/  @P5 STG.E.128 desc[UR22][R58.64], R28 ;  /* 0x0000001c3a005986 */ /* 0x0207e2000c101d16 */
[----:B------:R-:W-:-:S03]  /*2460*/  ISETP.LT.AND P5, PT, R61, R0, !P0 ;  /* 0x000000003d00720c */ /* 0x000fc600047a1270 */
[----:B------:R5:W-:Y:S04]  /*2470*/  @P4 STG.E.128 desc[UR22][R24.64], R12 ;  /* 0x0000000c18004986 */ /* 0x000be8000c101d16 */
[----:B------:R2:W-:Y:S01]  /*2480*/  @P3 STG.E.128 desc[UR22][R26.64], R4 ;  /* 0x000000041a003986 */ /* 0x0005e2000c101d16 */
[----:B------:R-:W-:Y:S02]  /*2490*/  ISETP.LT.AND P3, PT, R55, R0, !P0 ;  /* 0x000000003700720c */ /* 0x000fe40004761270 */
[C---:B------:R-:W-:Y:S02]  /*24a0*/  LOP3.LUT R55, R3.reuse, 0x68, RZ, 0xfc, !PT ;  /* 0x0000006803377812 */ /* 0x040fe400078efcff */
[----:B---3--:R-:W-:Y:S01]  /*24b0*/  LOP3.LUT R31, R3, 0x58, RZ, 0xfc, !PT ;  /* 0x00000058031f7812 */ /* 0x008fe200078efcff */
[----:B------:R-:W-:-:S03]  /*24c0*/  VIADD R29, R63, 0xa8000 ;  /* 0x000a80003f1d7836 */ /* 0x000fc60000000000 */
[----:B------:R-:W-:Y:S01]  /*24d0*/  ISETP.LT.AND P4, PT, R31, R0, !P0 ;  /* 0x000000001f00720c */ /* 0x000fe20004781270 */
[----:B------:R-:W-:Y:S01]  /*24e0*/  VIADD R31, R63, 0xc0000 ;  /* 0x000c00003f1f7836 */ /* 0x000fe20000000000 */
[----:B-----5:R-:W-:Y:S01]  /*24f0*/  LOP3.LUT R13, R3, 0x70, RZ, 0xfc, !PT ;  /* 0x00000070030d7812 */ /* 0x020fe200078efcff */
[----:B------:R-:W-:Y:S01]  /*2500*/  IMAD.WIDE R28, R29, 0x2, R52 ;  /* 0x000000021d1c7825 */ /* 0x000fe200078e0234 */
[----:B------:R-:W-:-:S03]  /*2510*/  LOP3.LUT R15, R3, 0x78, RZ, 0xfc, !PT ;  /* 0x00000078030f7812 */ /* 0x000fc600078efcff */
[--C-:B------:R-:W-:Y:S01]  /*2520*/  IMAD.WIDE R30, R31, 0x2, R52.reuse ;  /* 0x000000021f1e7825 */ /* 0x100fe200078e0234 */
[----:B------:R5:W-:Y:S01]  /*2530*/  @P2 STG.E.128 desc[UR22][R28.64], R8 ;  /* 0x000000081c002986 */ /* 0x000be2000c101d16 */
[-C--:B------:R-:W-:Y:S02]  /*2540*/  ISETP.LT.AND P2, PT, R55, R0.reuse, !P0 ;  /* 0x000000003700720c */ /* 0x080fe40004741270 */
[----:B--2---:R-:W-:Y:S01]  /*2550*/  VIADD R5, R63, 0xf0000 ;  /* 0x000f00003f057836 */ /* 0x004fe20000000000 */
[----:B------:R3:W-:Y:S01]  /*2560*/  @P1 STG.E.128 desc[UR22][R30.64], R16 ;  /* 0x000000101e001986 */ /* 0x0007e2000c101d16 */
[-C--:B------:R-:W-:Y:S01]  /*2570*/  ISETP.LT.AND P1, PT, R13, R0.reuse, !P0 ;  /* 0x000000000d00720c */ /* 0x080fe20004721270 */
[----:B------:R-:W-:Y:S01]  /*2580*/  VIADD R7, R63, 0x108000 ;  /* 0x001080003f077836 */ /* 0x000fe20000000000 */
[----:B------:R-:W-:Y:S01]  /*2590*/  ISETP.LT.AND P0, PT, R15, R0, !P0 ;  /* 0x000000000f00720c */ /* 0x000fe20004701270 */
[----:B------:R-:W-:-:S04]  /*25a0*/  IMAD.WIDE R2, R57, 0x2, R52 ;  /* 0x0000000239027825 */ /* 0x000fc800078e0234 */
[----:B------:R-:W-:Y:S01]  /*25b0*/  VIADD R13, R63, 0x150000 ;  /* 0x001500003f0d7836 */ /* 0x000fe20000000000 */
[----:B-1----:R3:W-:Y:S01]  /*25c0*/  @P6 STG.E.128 desc[UR22][R2.64], R32 ;  /* 0x0000002002006986 */ /* 0x0027e2000c101d16 */
[----:B------:R-:W-:-:S04]  /*25d0*/  IMAD.WIDE R4, R5, 0x2, R52 ;  /* 0x0000000205047825 */ /* 0x000fc800078e0234 */
[C---:B-----5:R-:W-:Y:S01]  /*25e0*/  VIADD R9, R63.reuse, 0x120000 ;  /* 0x001200003f097836 */ /* 0x060fe20000000000 */
[----:B------:R3:W-:Y:S01]  /*25f0*/  @P5 STG.E.128 desc[UR22][R4.64], R36 ;  /* 0x0000002404005986 */ /* 0x0007e2000c101d16 */
[----:B------:R-:W-:Y:S02]  /*2600*/  VIADD R11, R63, 0x138000 ;  /* 0x001380003f0b7836 */ /* 0x000fe40000000000 */
[----:B------:R-:W-:-:S04]  /*2610*/  IMAD.WIDE R6, R7, 0x2, R52 ;  /* 0x0000000207067825 */ /* 0x000fc800078e0234 */
[--C-:B------:R-:W-:Y:S01]  /*2620*/  IMAD.WIDE R8, R9, 0x2, R52.reuse ;  /* 0x0000000209087825 */ /* 0x100fe200078e0234 */
[----:B------:R3:W-:Y:S03]  /*2630*/  @P4 STG.E.128 desc[UR22][R6.64], R40 ;  /* 0x0000002806004986 */ /* 0x0007e6000c101d16 */
[--C-:B------:R-:W-:Y:S01]  /*2640*/  IMAD.WIDE R10, R11, 0x2, R52.reuse ;  /* 0x000000020b0a7825 */ /* 0x100fe200078e0234 */
[----:B------:R3:W-:Y:S03]  /*2650*/  @P3 STG.E.128 desc[UR22][R8.64], R44 ;  /* 0x0000002c08003986 */ /* 0x0007e6000c101d16 */
[----:B------:R-:W-:Y:S01]  /*2660*/  IMAD.WIDE R12, R13, 0x2, R52 ;  /* 0x000000020d0c7825 */ /* 0x000fe200078e0234 */
[----:B----4-:R3:W-:Y:S04]  /*2670*/  @P2 STG.E.128 desc[UR22][R10.64], R48 ;  /* 0x000000300a002986 */ /* 0x0107e8000c101d16 */
[----:B------:R3:W-:Y:S01]  /*2680*/  @P1 STG.E.128 desc[UR22][R12.64], R20 ;  /* 0x000000140c001986 */ /* 0x0007e2000c101d16 */
[----:B------:R-:W-:Y:S05]  /*2690*/  @!P0 EXIT ;  /* 0x000000000000894d */ /* 0x000fea0003800000 */
[----:B---3--:R-:W1:Y:S01]  /*26a0*/  LDS.128 R4, [R60+0x3b80] ;  /* 0x003b80003c047984 */ /* 0x008e620000000c00 */
[----:B------:R-:W-:-:S04]  /*26b0*/  VIADD R63, R63, 0x168000 ;  /* 0x001680003f3f7836 */ /* 0x000fc80000000000 */
[----:B------:R-:W-:-:S05]  /*26c0*/  IMAD.WIDE R52, R63, 0x2, R52 ;  /* 0x000000023f347825 */ /* 0x000fca00078e0234 */
[----:B-1----:R-:W-:Y:S01]  /*26d0*/  STG.E.128 desc[UR22][R52.64], R4 ;  /* 0x0000000434007986 */ /* 0x002fe2000c101d16 */
[----:B------:R-:W-:Y:S05]  /*26e0*/  EXIT ;  /* 0x000000000000794d */ /* 0x000fea0003800000 */
.L_x_1:
[----:B------:R-:W-:-:S00]  /*26f0*/  BRA `(.L_x_1) ;  /* 0xfffffffc00fc7947 */ /* 0x000fc0000383ffff */
[----:B------:R-:W-:-:S00]  /*2700*/  NOP ;  /* 0x0000000000007918 */ /* 0x000fc00000000000 */
[----:B------:R-:W-:-:S00]  /*2710*/  NOP ;  /* 0x0000000000007918 */ /* 0x000fc00000000000 */
[----:B------:R-:W-:-:S00]  /*2720*/  NOP ;  /* 0x0000000000007918 */ /* 0x000fc00000000000 */
[----:B------:R-:W-:-:S00]  /*2730*/  NOP ;  /* 0x0000000000007918 */ /* 0x000fc00000000000 */
[----:B------:R-:W-:-:S00]  /*2740*/  NOP ;  /* 0x0000000000007918 */ /* 0x000fc00000000000 */
[----:B------:R-:W-:-:S00]  /*2750*/  NOP ;  /* 0x0000000000007918 */ /* 0x000fc00000000000 */
[----:B------:R-:W-:-:S00]  /*2760*/  NOP ;  /* 0x0000000000007918 */ /* 0x000fc00000000000 */
[----:B------:R-:W-:-:S00]  /*2770*/  NOP ;  /* 0x0000000000007918 */ /* 0x000fc00000000000 */
.L_x_2:


//--------------------- .nv.shared.triton_mm      --------------------------
	.section	.nv.shared.triton_mm,"aw",@nobits
	.sectionflags	@""
	.align	16
	.zero		1024


//--------------------- .nv.constant0.triton_mm   --------------------------
	.section	.nv.constant0.triton_mm,"a",@progbits
	.sectionflags	@""
	.align	4
.nv.constant0.triton_mm:
	.zero		560
